//
// Generated by NVIDIA NVVM Compiler
//
// Compiler Build ID: CL-36424714
// Cuda compilation tools, release 13.0, V13.0.88
// Based on NVVM 20.0.0
//

.version 9.0
.target sm_100
.address_size 64

	// .globl	_Z12sobel_kernelPKhPhjjj
.const .align 4 .b8 d_mask[200];

.visible .entry _Z12sobel_kernelPKhPhjjj(
	.param .u64 .ptr .align 1 _Z12sobel_kernelPKhPhjjj_param_0,
	.param .u64 .ptr .align 1 _Z12sobel_kernelPKhPhjjj_param_1,
	.param .u32 _Z12sobel_kernelPKhPhjjj_param_2,
	.param .u32 _Z12sobel_kernelPKhPhjjj_param_3,
	.param .u32 _Z12sobel_kernelPKhPhjjj_param_4
)
{
	.local .align 16 .b8 	__local_depot0[48];
	.reg .b64 	%SP;
	.reg .b64 	%SPL;
	.reg .pred 	%p<45>;
	.reg .b16 	%rs<84>;
	.reg .b32 	%r<222>;
	.reg .b64 	%rd<85>;
	.reg .b64 	%fd<245>;

	mov.u64 	%SPL, __local_depot0;
	ld.param.u64 	%rd36, [_Z12sobel_kernelPKhPhjjj_param_0];
	ld.param.u32 	%r8, [_Z12sobel_kernelPKhPhjjj_param_2];
	ld.param.u32 	%r6, [_Z12sobel_kernelPKhPhjjj_param_3];
	ld.param.u32 	%r7, [_Z12sobel_kernelPKhPhjjj_param_4];
	add.u64 	%rd1, %SPL, 0;
	add.u64 	%rd2, %SPL, 16;
	add.u64 	%rd3, %SPL, 32;
	mov.u32 	%r9, %ctaid.x;
	mov.u32 	%r10, %ntid.x;
	mov.u32 	%r11, %tid.x;
	mad.lo.s32 	%r1, %r9, %r10, %r11;
	mov.u32 	%r12, %ctaid.y;
	mov.u32 	%r13, %ntid.y;
	mov.u32 	%r14, %tid.y;
	mad.lo.s32 	%r15, %r12, %r13, %r14;
	setp.ge.u32 	%p7, %r1, %r6;
	setp.ge.u32 	%p8, %r15, %r8;
	or.pred  	%p9, %p7, %p8;
	@%p9 bra 	$L__BB0_60;
	ld.param.u32 	%r217, [_Z12sobel_kernelPKhPhjjj_param_3];
	cvta.to.global.u64 	%rd42, %rd36;
	mov.f64 	%fd1, 0d0000000000000000;
	st.local.v2.f64 	[%rd1], {%fd1, %fd1};
	st.local.v2.f64 	[%rd2], {%fd1, %fd1};
	st.local.v2.f64 	[%rd3], {%fd1, %fd1};
	cvt.u64.u32 	%rd43, %r7;
	add.s32 	%r16, %r15, -2;
	mul.wide.u32 	%rd44, %r16, %r217;
	add.s32 	%r17, %r1, -2;
	setp.lt.s32 	%p11, %r1, 2;
	setp.ge.s32 	%p12, %r17, %r217;
	or.pred  	%p1, %p11, %p12;
	cvt.u64.u32 	%rd45, %r17;
	add.s64 	%rd46, %rd44, %rd45;
	mad.lo.s64 	%rd4, %rd46, %rd43, %rd42;
	add.s32 	%r18, %r1, -1;
	cvt.u64.u32 	%rd47, %r18;
	add.s64 	%rd48, %rd44, %rd47;
	mad.lo.s64 	%rd5, %rd48, %rd43, %rd42;
	setp.lt.s32 	%p13, %r1, 0;
	setp.ge.s32 	%p14, %r1, %r217;
	or.pred  	%p2, %p13, %p14;
	cvt.u64.u32 	%rd49, %r1;
	add.s64 	%rd50, %rd44, %rd49;
	mad.lo.s64 	%rd6, %rd50, %rd43, %rd42;
	add.s32 	%r19, %r1, 1;
	setp.lt.s32 	%p15, %r1, -1;
	setp.ge.s32 	%p16, %r19, %r217;
	or.pred  	%p3, %p15, %p16;
	cvt.u64.u32 	%rd51, %r19;
	add.s64 	%rd52, %rd44, %rd51;
	mad.lo.s64 	%rd7, %rd52, %rd43, %rd42;
	add.s32 	%r20, %r1, 2;
	setp.lt.s32 	%p17, %r1, -2;
	setp.ge.s32 	%p18, %r20, %r217;
	or.pred  	%p4, %p17, %p18;
	cvt.u64.u32 	%rd53, %r20;
	add.s64 	%rd54, %rd44, %rd53;
	mad.lo.s64 	%rd8, %rd54, %rd43, %rd42;
	add.s32 	%r21, %r15, -1;
	mul.wide.u32 	%rd55, %r21, %r217;
	add.s64 	%rd56, %rd55, %rd45;
	mad.lo.s64 	%rd9, %rd56, %rd43, %rd42;
	add.s64 	%rd57, %rd55, %rd47;
	mad.lo.s64 	%rd10, %rd57, %rd43, %rd42;
	add.s64 	%rd58, %rd55, %rd49;
	mad.lo.s64 	%rd11, %rd58, %rd43, %rd42;
	add.s64 	%rd59, %rd55, %rd51;
	mad.lo.s64 	%rd12, %rd59, %rd43, %rd42;
	add.s64 	%rd60, %rd55, %rd53;
	mad.lo.s64 	%rd13, %rd60, %rd43, %rd42;
	mul.wide.u32 	%rd61, %r15, %r217;
	add.s64 	%rd62, %rd61, %rd45;
	mad.lo.s64 	%rd14, %rd62, %rd43, %rd42;
	add.s64 	%rd63, %rd61, %rd47;
	mad.lo.s64 	%rd15, %rd63, %rd43, %rd42;
	add.s64 	%rd64, %rd61, %rd49;
	mul.lo.s64 	%rd16, %rd64, %rd43;
	add.s64 	%rd17, %rd42, %rd16;
	add.s64 	%rd65, %rd61, %rd51;
	mad.lo.s64 	%rd18, %rd65, %rd43, %rd42;
	add.s64 	%rd66, %rd61, %rd53;
	mad.lo.s64 	%rd19, %rd66, %rd43, %rd42;
	add.s32 	%r3, %r15, 1;
	mul.wide.u32 	%rd67, %r3, %r217;
	add.s64 	%rd68, %rd67, %rd45;
	mad.lo.s64 	%rd20, %rd68, %rd43, %rd42;
	add.s64 	%rd69, %rd67, %rd47;
	mad.lo.s64 	%rd21, %rd69, %rd43, %rd42;
	add.s64 	%rd70, %rd67, %rd49;
	mad.lo.s64 	%rd22, %rd70, %rd43, %rd42;
	add.s64 	%rd71, %rd67, %rd51;
	mad.lo.s64 	%rd23, %rd71, %rd43, %rd42;
	add.s64 	%rd72, %rd67, %rd53;
	mad.lo.s64 	%rd24, %rd72, %rd43, %rd42;
	add.s32 	%r4, %r15, 2;
	mul.wide.u32 	%rd73, %r4, %r217;
	add.s64 	%rd74, %rd73, %rd45;
	mad.lo.s64 	%rd25, %rd74, %rd43, %rd42;
	add.s64 	%rd75, %rd73, %rd47;
	mad.lo.s64 	%rd26, %rd75, %rd43, %rd42;
	add.s64 	%rd76, %rd73, %rd49;
	mad.lo.s64 	%rd27, %rd76, %rd43, %rd42;
	add.s64 	%rd77, %rd73, %rd51;
	mad.lo.s64 	%rd28, %rd77, %rd43, %rd42;
	add.s64 	%rd78, %rd73, %rd53;
	mad.lo.s64 	%rd29, %rd78, %rd43, %rd42;
	mov.b64 	%rd84, 0;
	mov.pred 	%p44, -1;
$L__BB0_2:
	mov.pred 	%p5, %p44;
	ld.param.u32 	%r218, [_Z12sobel_kernelPKhPhjjj_param_3];
	mov.u32 	%r22, %ctaid.x;
	mov.u32 	%r23, %ntid.x;
	mov.u32 	%r24, %tid.x;
	mad.lo.s32 	%r25, %r22, %r23, %r24;
	setp.lt.s32 	%p19, %r25, 1;
	setp.gt.s32 	%p20, %r25, %r218;
	or.pred  	%p6, %p19, %p20;
	mov.u64 	%rd79, d_mask;
	mad.lo.s64 	%rd31, %rd84, 100, %rd79;
	shl.b64 	%rd80, %rd84, 3;
	add.s64 	%rd32, %rd1, %rd80;
	add.s64 	%rd33, %rd2, %rd80;
	add.s64 	%rd34, %rd3, %rd80;
	setp.lt.u32 	%p21, %r15, 2;
	add.s32 	%r26, %r15, -2;
	setp.ge.s32 	%p22, %r26, %r8;
	or.pred  	%p23, %p21, %p22;
	@%p23 bra 	$L__BB0_13;
	@%p1 bra 	$L__BB0_5;
	ld.global.nc.u8 	%rs1, [%rd4];
	cvt.u32.u8 	%r27, %rs1;
	ld.global.nc.u8 	%rs2, [%rd4+1];
	cvt.u32.u8 	%r28, %rs2;
	ld.global.nc.u8 	%rs3, [%rd4+2];
	cvt.u32.u8 	%r29, %rs3;
	ld.const.u32 	%r30, [%rd31];
	mul.lo.s32 	%r31, %r30, %r29;
	cvt.rn.f64.s32 	%fd2, %r31;
	ld.local.f64 	%fd3, [%rd32];
	add.f64 	%fd4, %fd3, %fd2;
	st.local.f64 	[%rd32], %fd4;
	mul.lo.s32 	%r32, %r30, %r28;
	cvt.rn.f64.s32 	%fd5, %r32;
	ld.local.f64 	%fd6, [%rd33];
	add.f64 	%fd7, %fd6, %fd5;
	st.local.f64 	[%rd33], %fd7;
	mul.lo.s32 	%r33, %r30, %r27;
	cvt.rn.f64.s32 	%fd8, %r33;
	ld.local.f64 	%fd9, [%rd34];
	add.f64 	%fd10, %fd9, %fd8;
	st.local.f64 	[%rd34], %fd10;
$L__BB0_5:
	@%p6 bra 	$L__BB0_7;
	ld.global.nc.u8 	%rs4, [%rd5];
	cvt.u32.u8 	%r34, %rs4;
	ld.global.nc.u8 	%rs5, [%rd5+1];
	cvt.u32.u8 	%r35, %rs5;
	ld.global.nc.u8 	%rs6, [%rd5+2];
	cvt.u32.u8 	%r36, %rs6;
	ld.const.u32 	%r37, [%rd31+20];
	mul.lo.s32 	%r38, %r37, %r36;
	cvt.rn.f64.s32 	%fd11, %r38;
	ld.local.f64 	%fd12, [%rd32];
	add.f64 	%fd13, %fd12, %fd11;
	st.local.f64 	[%rd32], %fd13;
	mul.lo.s32 	%r39, %r37, %r35;
	cvt.rn.f64.s32 	%fd14, %r39;
	ld.local.f64 	%fd15, [%rd33];
	add.f64 	%fd16, %fd15, %fd14;
	st.local.f64 	[%rd33], %fd16;
	mul.lo.s32 	%r40, %r37, %r34;
	cvt.rn.f64.s32 	%fd17, %r40;
	ld.local.f64 	%fd18, [%rd34];
	add.f64 	%fd19, %fd18, %fd17;
	st.local.f64 	[%rd34], %fd19;
$L__BB0_7:
	@%p2 bra 	$L__BB0_9;
	ld.global.nc.u8 	%rs7, [%rd6];
	cvt.u32.u8 	%r41, %rs7;
	ld.global.nc.u8 	%rs8, [%rd6+1];
	cvt.u32.u8 	%r42, %rs8;
	ld.global.nc.u8 	%rs9, [%rd6+2];
	cvt.u32.u8 	%r43, %rs9;
	ld.const.u32 	%r44, [%rd31+40];
	mul.lo.s32 	%r45, %r44, %r43;
	cvt.rn.f64.s32 	%fd20, %r45;
	ld.local.f64 	%fd21, [%rd32];
	add.f64 	%fd22, %fd21, %fd20;
	st.local.f64 	[%rd32], %fd22;
	mul.lo.s32 	%r46, %r44, %r42;
	cvt.rn.f64.s32 	%fd23, %r46;
	ld.local.f64 	%fd24, [%rd33];
	add.f64 	%fd25, %fd24, %fd23;
	st.local.f64 	[%rd33], %fd25;
	mul.lo.s32 	%r47, %r44, %r41;
	cvt.rn.f64.s32 	%fd26, %r47;
	ld.local.f64 	%fd27, [%rd34];
	add.f64 	%fd28, %fd27, %fd26;
	st.local.f64 	[%rd34], %fd28;
$L__BB0_9:
	@%p3 bra 	$L__BB0_11;
	ld.global.nc.u8 	%rs10, [%rd7];
	cvt.u32.u8 	%r48, %rs10;
	ld.global.nc.u8 	%rs11, [%rd7+1];
	cvt.u32.u8 	%r49, %rs11;
	ld.global.nc.u8 	%rs12, [%rd7+2];
	cvt.u32.u8 	%r50, %rs12;
	ld.const.u32 	%r51, [%rd31+60];
	mul.lo.s32 	%r52, %r51, %r50;
	cvt.rn.f64.s32 	%fd29, %r52;
	ld.local.f64 	%fd30, [%rd32];
	add.f64 	%fd31, %fd30, %fd29;
	st.local.f64 	[%rd32], %fd31;
	mul.lo.s32 	%r53, %r51, %r49;
	cvt.rn.f64.s32 	%fd32, %r53;
	ld.local.f64 	%fd33, [%rd33];
	add.f64 	%fd34, %fd33, %fd32;
	st.local.f64 	[%rd33], %fd34;
	mul.lo.s32 	%r54, %r51, %r48;
	cvt.rn.f64.s32 	%fd35, %r54;
	ld.local.f64 	%fd36, [%rd34];
	add.f64 	%fd37, %fd36, %fd35;
	st.local.f64 	[%rd34], %fd37;
$L__BB0_11:
	@%p4 bra 	$L__BB0_13;
	ld.global.nc.u8 	%rs13, [%rd8];
	cvt.u32.u8 	%r55, %rs13;
	ld.global.nc.u8 	%rs14, [%rd8+1];
	cvt.u32.u8 	%r56, %rs14;
	ld.global.nc.u8 	%rs15, [%rd8+2];
	cvt.u32.u8 	%r57, %rs15;
	ld.const.u32 	%r58, [%rd31+80];
	mul.lo.s32 	%r59, %r58, %r57;
	cvt.rn.f64.s32 	%fd38, %r59;
	ld.local.f64 	%fd39, [%rd32];
	add.f64 	%fd40, %fd39, %fd38;
	st.local.f64 	[%rd32], %fd40;
	mul.lo.s32 	%r60, %r58, %r56;
	cvt.rn.f64.s32 	%fd41, %r60;
	ld.local.f64 	%fd42, [%rd33];
	add.f64 	%fd43, %fd42, %fd41;
	st.local.f64 	[%rd33], %fd43;
	mul.lo.s32 	%r61, %r58, %r55;
	cvt.rn.f64.s32 	%fd44, %r61;
	ld.local.f64 	%fd45, [%rd34];
	add.f64 	%fd46, %fd45, %fd44;
	st.local.f64 	[%rd34], %fd46;
$L__BB0_13:
	setp.eq.s32 	%p24, %r15, 0;
	setp.gt.s32 	%p25, %r15, %r8;
	or.pred  	%p26, %p24, %p25;
	@%p26 bra 	$L__BB0_24;
	@%p1 bra 	$L__BB0_16;
	ld.global.nc.u8 	%rs16, [%rd9];
	cvt.u32.u8 	%r62, %rs16;
	ld.global.nc.u8 	%rs17, [%rd9+1];
	cvt.u32.u8 	%r63, %rs17;
	ld.global.nc.u8 	%rs18, [%rd9+2];
	cvt.u32.u8 	%r64, %rs18;
	ld.const.u32 	%r65, [%rd31+4];
	mul.lo.s32 	%r66, %r65, %r64;
	cvt.rn.f64.s32 	%fd47, %r66;
	ld.local.f64 	%fd48, [%rd32];
	add.f64 	%fd49, %fd48, %fd47;
	st.local.f64 	[%rd32], %fd49;
	mul.lo.s32 	%r67, %r65, %r63;
	cvt.rn.f64.s32 	%fd50, %r67;
	ld.local.f64 	%fd51, [%rd33];
	add.f64 	%fd52, %fd51, %fd50;
	st.local.f64 	[%rd33], %fd52;
	mul.lo.s32 	%r68, %r65, %r62;
	cvt.rn.f64.s32 	%fd53, %r68;
	ld.local.f64 	%fd54, [%rd34];
	add.f64 	%fd55, %fd54, %fd53;
	st.local.f64 	[%rd34], %fd55;
$L__BB0_16:
	@%p6 bra 	$L__BB0_18;
	ld.global.nc.u8 	%rs19, [%rd10];
	cvt.u32.u8 	%r69, %rs19;
	ld.global.nc.u8 	%rs20, [%rd10+1];
	cvt.u32.u8 	%r70, %rs20;
	ld.global.nc.u8 	%rs21, [%rd10+2];
	cvt.u32.u8 	%r71, %rs21;
	ld.const.u32 	%r72, [%rd31+24];
	mul.lo.s32 	%r73, %r72, %r71;
	cvt.rn.f64.s32 	%fd56, %r73;
	ld.local.f64 	%fd57, [%rd32];
	add.f64 	%fd58, %fd57, %fd56;
	st.local.f64 	[%rd32], %fd58;
	mul.lo.s32 	%r74, %r72, %r70;
	cvt.rn.f64.s32 	%fd59, %r74;
	ld.local.f64 	%fd60, [%rd33];
	add.f64 	%fd61, %fd60, %fd59;
	st.local.f64 	[%rd33], %fd61;
	mul.lo.s32 	%r75, %r72, %r69;
	cvt.rn.f64.s32 	%fd62, %r75;
	ld.local.f64 	%fd63, [%rd34];
	add.f64 	%fd64, %fd63, %fd62;
	st.local.f64 	[%rd34], %fd64;
$L__BB0_18:
	@%p2 bra 	$L__BB0_20;
	ld.global.nc.u8 	%rs22, [%rd11];
	cvt.u32.u8 	%r76, %rs22;
	ld.global.nc.u8 	%rs23, [%rd11+1];
	cvt.u32.u8 	%r77, %rs23;
	ld.global.nc.u8 	%rs24, [%rd11+2];
	cvt.u32.u8 	%r78, %rs24;
	ld.const.u32 	%r79, [%rd31+44];
	mul.lo.s32 	%r80, %r79, %r78;
	cvt.rn.f64.s32 	%fd65, %r80;
	ld.local.f64 	%fd66, [%rd32];
	add.f64 	%fd67, %fd66, %fd65;
	st.local.f64 	[%rd32], %fd67;
	mul.lo.s32 	%r81, %r79, %r77;
	cvt.rn.f64.s32 	%fd68, %r81;
	ld.local.f64 	%fd69, [%rd33];
	add.f64 	%fd70, %fd69, %fd68;
	st.local.f64 	[%rd33], %fd70;
	mul.lo.s32 	%r82, %r79, %r76;
	cvt.rn.f64.s32 	%fd71, %r82;
	ld.local.f64 	%fd72, [%rd34];
	add.f64 	%fd73, %fd72, %fd71;
	st.local.f64 	[%rd34], %fd73;
$L__BB0_20:
	@%p3 bra 	$L__BB0_22;
	ld.global.nc.u8 	%rs25, [%rd12];
	cvt.u32.u8 	%r83, %rs25;
	ld.global.nc.u8 	%rs26, [%rd12+1];
	cvt.u32.u8 	%r84, %rs26;
	ld.global.nc.u8 	%rs27, [%rd12+2];
	cvt.u32.u8 	%r85, %rs27;
	ld.const.u32 	%r86, [%rd31+64];
	mul.lo.s32 	%r87, %r86, %r85;
	cvt.rn.f64.s32 	%fd74, %r87;
	ld.local.f64 	%fd75, [%rd32];
	add.f64 	%fd76, %fd75, %fd74;
	st.local.f64 	[%rd32], %fd76;
	mul.lo.s32 	%r88, %r86, %r84;
	cvt.rn.f64.s32 	%fd77, %r88;
	ld.local.f64 	%fd78, [%rd33];
	add.f64 	%fd79, %fd78, %fd77;
	st.local.f64 	[%rd33], %fd79;
	mul.lo.s32 	%r89, %r86, %r83;
	cvt.rn.f64.s32 	%fd80, %r89;
	ld.local.f64 	%fd81, [%rd34];
	add.f64 	%fd82, %fd81, %fd80;
	st.local.f64 	[%rd34], %fd82;
$L__BB0_22:
	@%p4 bra 	$L__BB0_24;
	ld.global.nc.u8 	%rs28, [%rd13];
	cvt.u32.u8 	%r90, %rs28;
	ld.global.nc.u8 	%rs29, [%rd13+1];
	cvt.u32.u8 	%r91, %rs29;
	ld.global.nc.u8 	%rs30, [%rd13+2];
	cvt.u32.u8 	%r92, %rs30;
	ld.const.u32 	%r93, [%rd31+84];
	mul.lo.s32 	%r94, %r93, %r92;
	cvt.rn.f64.s32 	%fd83, %r94;
	ld.local.f64 	%fd84, [%rd32];
	add.f64 	%fd85, %fd84, %fd83;
	st.local.f64 	[%rd32], %fd85;
	mul.lo.s32 	%r95, %r93, %r91;
	cvt.rn.f64.s32 	%fd86, %r95;
	ld.local.f64 	%fd87, [%rd33];
	add.f64 	%fd88, %fd87, %fd86;
	st.local.f64 	[%rd33], %fd88;
	mul.lo.s32 	%r96, %r93, %r90;
	cvt.rn.f64.s32 	%fd89, %r96;
	ld.local.f64 	%fd90, [%rd34];
	add.f64 	%fd91, %fd90, %fd89;
	st.local.f64 	[%rd34], %fd91;
$L__BB0_24:
	setp.ge.s32 	%p27, %r15, %r8;
	@%p27 bra 	$L__BB0_35;
	@%p1 bra 	$L__BB0_27;
	ld.global.nc.u8 	%rs31, [%rd14];
	cvt.u32.u8 	%r97, %rs31;
	ld.global.nc.u8 	%rs32, [%rd14+1];
	cvt.u32.u8 	%r98, %rs32;
	ld.global.nc.u8 	%rs33, [%rd14+2];
	cvt.u32.u8 	%r99, %rs33;
	ld.const.u32 	%r100, [%rd31+8];
	mul.lo.s32 	%r101, %r100, %r99;
	cvt.rn.f64.s32 	%fd92, %r101;
	ld.local.f64 	%fd93, [%rd32];
	add.f64 	%fd94, %fd93, %fd92;
	st.local.f64 	[%rd32], %fd94;
	mul.lo.s32 	%r102, %r100, %r98;
	cvt.rn.f64.s32 	%fd95, %r102;
	ld.local.f64 	%fd96, [%rd33];
	add.f64 	%fd97, %fd96, %fd95;
	st.local.f64 	[%rd33], %fd97;
	mul.lo.s32 	%r103, %r100, %r97;
	cvt.rn.f64.s32 	%fd98, %r103;
	ld.local.f64 	%fd99, [%rd34];
	add.f64 	%fd100, %fd99, %fd98;
	st.local.f64 	[%rd34], %fd100;
$L__BB0_27:
	ld.param.u32 	%r219, [_Z12sobel_kernelPKhPhjjj_param_3];
	mov.u32 	%r104, %ctaid.x;
	mov.u32 	%r105, %ntid.x;
	mov.u32 	%r106, %tid.x;
	mad.lo.s32 	%r107, %r104, %r105, %r106;
	setp.lt.s32 	%p28, %r107, 1;
	setp.gt.s32 	%p29, %r107, %r219;
	or.pred  	%p30, %p28, %p29;
	@%p30 bra 	$L__BB0_29;
	ld.global.nc.u8 	%rs34, [%rd15];
	cvt.u32.u8 	%r108, %rs34;
	ld.global.nc.u8 	%rs35, [%rd15+1];
	cvt.u32.u8 	%r109, %rs35;
	ld.global.nc.u8 	%rs36, [%rd15+2];
	cvt.u32.u8 	%r110, %rs36;
	ld.const.u32 	%r111, [%rd31+28];
	mul.lo.s32 	%r112, %r111, %r110;
	cvt.rn.f64.s32 	%fd101, %r112;
	ld.local.f64 	%fd102, [%rd32];
	add.f64 	%fd103, %fd102, %fd101;
	st.local.f64 	[%rd32], %fd103;
	mul.lo.s32 	%r113, %r111, %r109;
	cvt.rn.f64.s32 	%fd104, %r113;
	ld.local.f64 	%fd105, [%rd33];
	add.f64 	%fd106, %fd105, %fd104;
	st.local.f64 	[%rd33], %fd106;
	mul.lo.s32 	%r114, %r111, %r108;
	cvt.rn.f64.s32 	%fd107, %r114;
	ld.local.f64 	%fd108, [%rd34];
	add.f64 	%fd109, %fd108, %fd107;
	st.local.f64 	[%rd34], %fd109;
$L__BB0_29:
	@%p2 bra 	$L__BB0_31;
	ld.global.nc.u8 	%rs37, [%rd17];
	cvt.u32.u8 	%r115, %rs37;
	ld.global.nc.u8 	%rs38, [%rd17+1];
	cvt.u32.u8 	%r116, %rs38;
	ld.global.nc.u8 	%rs39, [%rd17+2];
	cvt.u32.u8 	%r117, %rs39;
	ld.const.u32 	%r118, [%rd31+48];
	mul.lo.s32 	%r119, %r118, %r117;
	cvt.rn.f64.s32 	%fd110, %r119;
	ld.local.f64 	%fd111, [%rd32];
	add.f64 	%fd112, %fd111, %fd110;
	st.local.f64 	[%rd32], %fd112;
	mul.lo.s32 	%r120, %r118, %r116;
	cvt.rn.f64.s32 	%fd113, %r120;
	ld.local.f64 	%fd114, [%rd33];
	add.f64 	%fd115, %fd114, %fd113;
	st.local.f64 	[%rd33], %fd115;
	mul.lo.s32 	%r121, %r118, %r115;
	cvt.rn.f64.s32 	%fd116, %r121;
	ld.local.f64 	%fd117, [%rd34];
	add.f64 	%fd118, %fd117, %fd116;
	st.local.f64 	[%rd34], %fd118;
$L__BB0_31:
	@%p3 bra 	$L__BB0_33;
	ld.global.nc.u8 	%rs40, [%rd18];
	cvt.u32.u8 	%r122, %rs40;
	ld.global.nc.u8 	%rs41, [%rd18+1];
	cvt.u32.u8 	%r123, %rs41;
	ld.global.nc.u8 	%rs42, [%rd18+2];
	cvt.u32.u8 	%r124, %rs42;
	ld.const.u32 	%r125, [%rd31+68];
	mul.lo.s32 	%r126, %r125, %r124;
	cvt.rn.f64.s32 	%fd119, %r126;
	ld.local.f64 	%fd120, [%rd32];
	add.f64 	%fd121, %fd120, %fd119;
	st.local.f64 	[%rd32], %fd121;
	mul.lo.s32 	%r127, %r125, %r123;
	cvt.rn.f64.s32 	%fd122, %r127;
	ld.local.f64 	%fd123, [%rd33];
	add.f64 	%fd124, %fd123, %fd122;
	st.local.f64 	[%rd33], %fd124;
	mul.lo.s32 	%r128, %r125, %r122;
	cvt.rn.f64.s32 	%fd125, %r128;
	ld.local.f64 	%fd126, [%rd34];
	add.f64 	%fd127, %fd126, %fd125;
	st.local.f64 	[%rd34], %fd127;
$L__BB0_33:
	@%p4 bra 	$L__BB0_35;
	ld.global.nc.u8 	%rs43, [%rd19];
	cvt.u32.u8 	%r129, %rs43;
	ld.global.nc.u8 	%rs44, [%rd19+1];
	cvt.u32.u8 	%r130, %rs44;
	ld.global.nc.u8 	%rs45, [%rd19+2];
	cvt.u32.u8 	%r131, %rs45;
	ld.const.u32 	%r132, [%rd31+88];
	mul.lo.s32 	%r133, %r132, %r131;
	cvt.rn.f64.s32 	%fd128, %r133;
	ld.local.f64 	%fd129, [%rd32];
	add.f64 	%fd130, %fd129, %fd128;
	st.local.f64 	[%rd32], %fd130;
	mul.lo.s32 	%r134, %r132, %r130;
	cvt.rn.f64.s32 	%fd131, %r134;
	ld.local.f64 	%fd132, [%rd33];
	add.f64 	%fd133, %fd132, %fd131;
	st.local.f64 	[%rd33], %fd133;
	mul.lo.s32 	%r135, %r132, %r129;
	cvt.rn.f64.s32 	%fd134, %r135;
	ld.local.f64 	%fd135, [%rd34];
	add.f64 	%fd136, %fd135, %fd134;
	st.local.f64 	[%rd34], %fd136;
$L__BB0_35:
	setp.ge.s32 	%p31, %r3, %r8;
	@%p31 bra 	$L__BB0_46;
	@%p1 bra 	$L__BB0_38;
	ld.global.nc.u8 	%rs46, [%rd20];
	cvt.u32.u8 	%r136, %rs46;
	ld.global.nc.u8 	%rs47, [%rd20+1];
	cvt.u32.u8 	%r137, %rs47;
	ld.global.nc.u8 	%rs48, [%rd20+2];
	cvt.u32.u8 	%r138, %rs48;
	ld.const.u32 	%r139, [%rd31+12];
	mul.lo.s32 	%r140, %r139, %r138;
	cvt.rn.f64.s32 	%fd137, %r140;
	ld.local.f64 	%fd138, [%rd32];
	add.f64 	%fd139, %fd138, %fd137;
	st.local.f64 	[%rd32], %fd139;
	mul.lo.s32 	%r141, %r139, %r137;
	cvt.rn.f64.s32 	%fd140, %r141;
	ld.local.f64 	%fd141, [%rd33];
	add.f64 	%fd142, %fd141, %fd140;
	st.local.f64 	[%rd33], %fd142;
	mul.lo.s32 	%r142, %r139, %r136;
	cvt.rn.f64.s32 	%fd143, %r142;
	ld.local.f64 	%fd144, [%rd34];
	add.f64 	%fd145, %fd144, %fd143;
	st.local.f64 	[%rd34], %fd145;
$L__BB0_38:
	ld.param.u32 	%r220, [_Z12sobel_kernelPKhPhjjj_param_3];
	mov.u32 	%r143, %ctaid.x;
	mov.u32 	%r144, %ntid.x;
	mov.u32 	%r145, %tid.x;
	mad.lo.s32 	%r146, %r143, %r144, %r145;
	setp.lt.s32 	%p32, %r146, 1;
	setp.gt.s32 	%p33, %r146, %r220;
	or.pred  	%p34, %p32, %p33;
	@%p34 bra 	$L__BB0_40;
	ld.global.nc.u8 	%rs49, [%rd21];
	cvt.u32.u8 	%r147, %rs49;
	ld.global.nc.u8 	%rs50, [%rd21+1];
	cvt.u32.u8 	%r148, %rs50;
	ld.global.nc.u8 	%rs51, [%rd21+2];
	cvt.u32.u8 	%r149, %rs51;
	ld.const.u32 	%r150, [%rd31+32];
	mul.lo.s32 	%r151, %r150, %r149;
	cvt.rn.f64.s32 	%fd146, %r151;
	ld.local.f64 	%fd147, [%rd32];
	add.f64 	%fd148, %fd147, %fd146;
	st.local.f64 	[%rd32], %fd148;
	mul.lo.s32 	%r152, %r150, %r148;
	cvt.rn.f64.s32 	%fd149, %r152;
	ld.local.f64 	%fd150, [%rd33];
	add.f64 	%fd151, %fd150, %fd149;
	st.local.f64 	[%rd33], %fd151;
	mul.lo.s32 	%r153, %r150, %r147;
	cvt.rn.f64.s32 	%fd152, %r153;
	ld.local.f64 	%fd153, [%rd34];
	add.f64 	%fd154, %fd153, %fd152;
	st.local.f64 	[%rd34], %fd154;
$L__BB0_40:
	@%p2 bra 	$L__BB0_42;
	ld.global.nc.u8 	%rs52, [%rd22];
	cvt.u32.u8 	%r154, %rs52;
	ld.global.nc.u8 	%rs53, [%rd22+1];
	cvt.u32.u8 	%r155, %rs53;
	ld.global.nc.u8 	%rs54, [%rd22+2];
	cvt.u32.u8 	%r156, %rs54;
	ld.const.u32 	%r157, [%rd31+52];
	mul.lo.s32 	%r158, %r157, %r156;
	cvt.rn.f64.s32 	%fd155, %r158;
	ld.local.f64 	%fd156, [%rd32];
	add.f64 	%fd157, %fd156, %fd155;
	st.local.f64 	[%rd32], %fd157;
	mul.lo.s32 	%r159, %r157, %r155;
	cvt.rn.f64.s32 	%fd158, %r159;
	ld.local.f64 	%fd159, [%rd33];
	add.f64 	%fd160, %fd159, %fd158;
	st.local.f64 	[%rd33], %fd160;
	mul.lo.s32 	%r160, %r157, %r154;
	cvt.rn.f64.s32 	%fd161, %r160;
	ld.local.f64 	%fd162, [%rd34];
	add.f64 	%fd163, %fd162, %fd161;
	st.local.f64 	[%rd34], %fd163;
$L__BB0_42:
	@%p3 bra 	$L__BB0_44;
	ld.global.nc.u8 	%rs55, [%rd23];
	cvt.u32.u8 	%r161, %rs55;
	ld.global.nc.u8 	%rs56, [%rd23+1];
	cvt.u32.u8 	%r162, %rs56;
	ld.global.nc.u8 	%rs57, [%rd23+2];
	cvt.u32.u8 	%r163, %rs57;
	ld.const.u32 	%r164, [%rd31+72];
	mul.lo.s32 	%r165, %r164, %r163;
	cvt.rn.f64.s32 	%fd164, %r165;
	ld.local.f64 	%fd165, [%rd32];
	add.f64 	%fd166, %fd165, %fd164;
	st.local.f64 	[%rd32], %fd166;
	mul.lo.s32 	%r166, %r164, %r162;
	cvt.rn.f64.s32 	%fd167, %r166;
	ld.local.f64 	%fd168, [%rd33];
	add.f64 	%fd169, %fd168, %fd167;
	st.local.f64 	[%rd33], %fd169;
	mul.lo.s32 	%r167, %r164, %r161;
	cvt.rn.f64.s32 	%fd170, %r167;
	ld.local.f64 	%fd171, [%rd34];
	add.f64 	%fd172, %fd171, %fd170;
	st.local.f64 	[%rd34], %fd172;
$L__BB0_44:
	@%p4 bra 	$L__BB0_46;
	ld.global.nc.u8 	%rs58, [%rd24];
	cvt.u32.u8 	%r168, %rs58;
	ld.global.nc.u8 	%rs59, [%rd24+1];
	cvt.u32.u8 	%r169, %rs59;
	ld.global.nc.u8 	%rs60, [%rd24+2];
	cvt.u32.u8 	%r170, %rs60;
	ld.const.u32 	%r171, [%rd31+92];
	mul.lo.s32 	%r172, %r171, %r170;
	cvt.rn.f64.s32 	%fd173, %r172;
	ld.local.f64 	%fd174, [%rd32];
	add.f64 	%fd175, %fd174, %fd173;
	st.local.f64 	[%rd32], %fd175;
	mul.lo.s32 	%r173, %r171, %r169;
	cvt.rn.f64.s32 	%fd176, %r173;
	ld.local.f64 	%fd177, [%rd33];
	add.f64 	%fd178, %fd177, %fd176;
	st.local.f64 	[%rd33], %fd178;
	mul.lo.s32 	%r174, %r171, %r168;
	cvt.rn.f64.s32 	%fd179, %r174;
	ld.local.f64 	%fd180, [%rd34];
	add.f64 	%fd181, %fd180, %fd179;
	st.local.f64 	[%rd34], %fd181;
$L__BB0_46:
	setp.ge.s32 	%p35, %r4, %r8;
	@%p35 bra 	$L__BB0_57;
	@%p1 bra 	$L__BB0_49;
	ld.global.nc.u8 	%rs61, [%rd25];
	cvt.u32.u8 	%r175, %rs61;
	ld.global.nc.u8 	%rs62, [%rd25+1];
	cvt.u32.u8 	%r176, %rs62;
	ld.global.nc.u8 	%rs63, [%rd25+2];
	cvt.u32.u8 	%r177, %rs63;
	ld.const.u32 	%r178, [%rd31+16];
	mul.lo.s32 	%r179, %r178, %r177;
	cvt.rn.f64.s32 	%fd182, %r179;
	ld.local.f64 	%fd183, [%rd32];
	add.f64 	%fd184, %fd183, %fd182;
	st.local.f64 	[%rd32], %fd184;
	mul.lo.s32 	%r180, %r178, %r176;
	cvt.rn.f64.s32 	%fd185, %r180;
	ld.local.f64 	%fd186, [%rd33];
	add.f64 	%fd187, %fd186, %fd185;
	st.local.f64 	[%rd33], %fd187;
	mul.lo.s32 	%r181, %r178, %r175;
	cvt.rn.f64.s32 	%fd188, %r181;
	ld.local.f64 	%fd189, [%rd34];
	add.f64 	%fd190, %fd189, %fd188;
	st.local.f64 	[%rd34], %fd190;
$L__BB0_49:
	ld.param.u32 	%r221, [_Z12sobel_kernelPKhPhjjj_param_3];
	mov.u32 	%r182, %ctaid.x;
	mov.u32 	%r183, %ntid.x;
	mov.u32 	%r184, %tid.x;
	mad.lo.s32 	%r185, %r182, %r183, %r184;
	setp.lt.s32 	%p36, %r185, 1;
	setp.gt.s32 	%p37, %r185, %r221;
	or.pred  	%p38, %p36, %p37;
	@%p38 bra 	$L__BB0_51;
	ld.global.nc.u8 	%rs64, [%rd26];
	cvt.u32.u8 	%r186, %rs64;
	ld.global.nc.u8 	%rs65, [%rd26+1];
	cvt.u32.u8 	%r187, %rs65;
	ld.global.nc.u8 	%rs66, [%rd26+2];
	cvt.u32.u8 	%r188, %rs66;
	ld.const.u32 	%r189, [%rd31+36];
	mul.lo.s32 	%r190, %r189, %r188;
	cvt.rn.f64.s32 	%fd191, %r190;
	ld.local.f64 	%fd192, [%rd32];
	add.f64 	%fd193, %fd192, %fd191;
	st.local.f64 	[%rd32], %fd193;
	mul.lo.s32 	%r191, %r189, %r187;
	cvt.rn.f64.s32 	%fd194, %r191;
	ld.local.f64 	%fd195, [%rd33];
	add.f64 	%fd196, %fd195, %fd194;
	st.local.f64 	[%rd33], %fd196;
	mul.lo.s32 	%r192, %r189, %r186;
	cvt.rn.f64.s32 	%fd197, %r192;
	ld.local.f64 	%fd198, [%rd34];
	add.f64 	%fd199, %fd198, %fd197;
	st.local.f64 	[%rd34], %fd199;
$L__BB0_51:
	@%p2 bra 	$L__BB0_53;
	ld.global.nc.u8 	%rs67, [%rd27];
	cvt.u32.u8 	%r193, %rs67;
	ld.global.nc.u8 	%rs68, [%rd27+1];
	cvt.u32.u8 	%r194, %rs68;
	ld.global.nc.u8 	%rs69, [%rd27+2];
	cvt.u32.u8 	%r195, %rs69;
	ld.const.u32 	%r196, [%rd31+56];
	mul.lo.s32 	%r197, %r196, %r195;
	cvt.rn.f64.s32 	%fd200, %r197;
	ld.local.f64 	%fd201, [%rd32];
	add.f64 	%fd202, %fd201, %fd200;
	st.local.f64 	[%rd32], %fd202;
	mul.lo.s32 	%r198, %r196, %r194;
	cvt.rn.f64.s32 	%fd203, %r198;
	ld.local.f64 	%fd204, [%rd33];
	add.f64 	%fd205, %fd204, %fd203;
	st.local.f64 	[%rd33], %fd205;
	mul.lo.s32 	%r199, %r196, %r193;
	cvt.rn.f64.s32 	%fd206, %r199;
	ld.local.f64 	%fd207, [%rd34];
	add.f64 	%fd208, %fd207, %fd206;
	st.local.f64 	[%rd34], %fd208;
$L__BB0_53:
	@%p3 bra 	$L__BB0_55;
	ld.global.nc.u8 	%rs70, [%rd28];
	cvt.u32.u8 	%r200, %rs70;
	ld.global.nc.u8 	%rs71, [%rd28+1];
	cvt.u32.u8 	%r201, %rs71;
	ld.global.nc.u8 	%rs72, [%rd28+2];
	cvt.u32.u8 	%r202, %rs72;
	ld.const.u32 	%r203, [%rd31+76];
	mul.lo.s32 	%r204, %r203, %r202;
	cvt.rn.f64.s32 	%fd209, %r204;
	ld.local.f64 	%fd210, [%rd32];
	add.f64 	%fd211, %fd210, %fd209;
	st.local.f64 	[%rd32], %fd211;
	mul.lo.s32 	%r205, %r203, %r201;
	cvt.rn.f64.s32 	%fd212, %r205;
	ld.local.f64 	%fd213, [%rd33];
	add.f64 	%fd214, %fd213, %fd212;
	st.local.f64 	[%rd33], %fd214;
	mul.lo.s32 	%r206, %r203, %r200;
	cvt.rn.f64.s32 	%fd215, %r206;
	ld.local.f64 	%fd216, [%rd34];
	add.f64 	%fd217, %fd216, %fd215;
	st.local.f64 	[%rd34], %fd217;
$L__BB0_55:
	@%p4 bra 	$L__BB0_57;
	ld.global.nc.u8 	%rs73, [%rd29];
	cvt.u32.u8 	%r207, %rs73;
	ld.global.nc.u8 	%rs74, [%rd29+1];
	cvt.u32.u8 	%r208, %rs74;
	ld.global.nc.u8 	%rs75, [%rd29+2];
	cvt.u32.u8 	%r209, %rs75;
	ld.const.u32 	%r210, [%rd31+96];
	mul.lo.s32 	%r211, %r210, %r209;
	cvt.rn.f64.s32 	%fd218, %r211;
	ld.local.f64 	%fd219, [%rd32];
	add.f64 	%fd220, %fd219, %fd218;
	st.local.f64 	[%rd32], %fd220;
	mul.lo.s32 	%r212, %r210, %r208;
	cvt.rn.f64.s32 	%fd221, %r212;
	ld.local.f64 	%fd222, [%rd33];
	add.f64 	%fd223, %fd222, %fd221;
	st.local.f64 	[%rd33], %fd223;
	mul.lo.s32 	%r213, %r210, %r207;
	cvt.rn.f64.s32 	%fd224, %r213;
	ld.local.f64 	%fd225, [%rd34];
	add.f64 	%fd226, %fd225, %fd224;
	st.local.f64 	[%rd34], %fd226;
$L__BB0_57:
	mov.b64 	%rd84, 1;
	mov.pred 	%p44, 0;
	@%p5 bra 	$L__BB0_2;
	ld.param.u64 	%rd83, [_Z12sobel_kernelPKhPhjjj_param_1];
	ld.local.v2.f64 	{%fd227, %fd228}, [%rd1];
	ld.local.v2.f64 	{%fd229, %fd230}, [%rd2];
	ld.local.v2.f64 	{%fd231, %fd232}, [%rd3];
	mul.f64 	%fd233, %fd228, %fd228;
	fma.rn.f64 	%fd234, %fd227, %fd227, %fd233;
	mul.f64 	%fd235, %fd230, %fd230;
	fma.rn.f64 	%fd236, %fd229, %fd229, %fd235;
	mul.f64 	%fd237, %fd232, %fd232;
	fma.rn.f64 	%fd238, %fd231, %fd231, %fd237;
	sqrt.rn.f64 	%fd239, %fd234;
	mul.f64 	%fd240, %fd239, 0d3FC0000000000000;
	sqrt.rn.f64 	%fd241, %fd236;
	mul.f64 	%fd242, %fd241, 0d3FC0000000000000;
	sqrt.rn.f64 	%fd243, %fd238;
	mul.f64 	%fd244, %fd243, 0d3FC0000000000000;
	setp.gt.f64 	%p40, %fd240, 0d406FE00000000000;
	cvt.rzi.u32.f64 	%r214, %fd240;
	cvt.u16.u32 	%rs76, %r214;
	selp.b16 	%rs77, -1, %rs76, %p40;
	setp.gt.f64 	%p41, %fd242, 0d406FE00000000000;
	cvt.rzi.u32.f64 	%r215, %fd242;
	cvt.u16.u32 	%rs78, %r215;
	selp.b16 	%rs79, -1, %rs78, %p41;
	setp.gt.f64 	%p42, %fd244, 0d406FE00000000000;
	cvt.rzi.u32.f64 	%r216, %fd244;
	cvt.u16.u32 	%rs80, %r216;
	selp.b16 	%rs81, -1, %rs80, %p42;
	cvta.to.global.u64 	%rd82, %rd83;
	add.s64 	%rd35, %rd82, %rd16;
	st.global.u8 	[%rd35+2], %rs77;
	st.global.u8 	[%rd35+1], %rs79;
	st.global.u8 	[%rd35], %rs81;
	setp.ne.s32 	%p43, %r7, 4;
	@%p43 bra 	$L__BB0_60;
	ld.global.nc.u8 	%rs82, [%rd17+3];
	cvt.u16.u8 	%rs83, %rs82;
	st.global.u8 	[%rd35+3], %rs83;
$L__BB0_60:
	ret;

}


// ===== COMPILED SASS (sm_100) =====

	.target	sm_100

	.elftype	@"ET_EXEC"


//--------------------- .note.nv.tkinfo           --------------------------
	.section	.note.nv.tkinfo,"",@"SHT_NOTE"
	.sectionflags	@"SHF_NOTE_NV_TKINFO"
	.tkinfo
        /*0018*/ 	.word	0x00000002
        /*0030*/ 	.string	""
        /*0030*/ 	.string	"ptxas"
        /*0030*/ 	.string	"Cuda compilation tools, release 13.0, V13.0.88"
        /*0030*/ 	.string	"Build cuda_13.0.r13.0/compiler.36424714_0"
        /*0030*/ 	.string	"-arch sm_100 -m 64 "



//--------------------- .note.nv.cuinfo           --------------------------
	.section	.note.nv.cuinfo,"",@"SHT_NOTE"
	.sectionflags	@"SHF_NOTE_NV_CUINFO"
        /*0018*/ 	.short	0x0002
        /*001a*/ 	.short	0x0064
        /*001c*/ 	.short	0x0082
	.zero		2


//--------------------- .nv.info                  --------------------------
	.section	.nv.info,"",@"SHT_CUDA_INFO"
	.align	4


	//----- nvinfo : EIATTR_REGCOUNT
	.align		4
        /*0000*/ 	.byte	0x04, 0x2f
        /*0002*/ 	.short	(.L_2 - .L_1)
	.align		4
.L_1:
        /*0004*/ 	.word	index@(_Z12sobel_kernelPKhPhjjj)
        /*0008*/ 	.word	0x00000048


	//----- nvinfo : EIATTR_FRAME_SIZE
	.align		4
.L_2:
        /*000c*/ 	.byte	0x04, 0x11
        /*000e*/ 	.short	(.L_4 - .L_3)
	.align		4
.L_3:
        /*0010*/ 	.word	index@($__internal_0_$__cuda_sm20_dsqrt_rn_f64_mediumpath_v1)
        /*0014*/ 	.word	0x00000030


	//----- nvinfo : EIATTR_FRAME_SIZE
	.align		4
.L_4:
        /*0018*/ 	.byte	0x04, 0x11
        /*001a*/ 	.short	(.L_6 - .L_5)
	.align		4
.L_5:
        /*001c*/ 	.word	index@(_Z12sobel_kernelPKhPhjjj)
        /*0020*/ 	.word	0x00000030


	//----- nvinfo : EIATTR_MIN_STACK_SIZE
	.align		4
.L_6:
        /*0024*/ 	.byte	0x04, 0x12
        /*0026*/ 	.short	(.L_8 - .L_7)
	.align		4
.L_7:
        /*0028*/ 	.word	index@(_Z12sobel_kernelPKhPhjjj)
        /*002c*/ 	.word	0x00000030
.L_8:


//--------------------- .nv.compat                --------------------------
	.section	.nv.compat,"",@"SHT_CUDA_COMPAT_INFO"
	.align	4
        /*0000*/ 	.byte	0x02, 0x09, 0x00, 0x00, 0x02, 0x02, 0x01, 0x00, 0x02, 0x05, 0x05, 0x00, 0x03, 0x07, 0x01, 0x01
        /*0010*/ 	.byte	0x02, 0x03, 0x00, 0x00, 0x02, 0x06, 0x01, 0x00, 0x04, 0x0b, 0x08, 0x00, 0x01, 0x00, 0x00, 0x00
        /*0020*/ 	.byte	0x00, 0x00, 0x00, 0x00


//--------------------- .nv.info._Z12sobel_kernelPKhPhjjj --------------------------
	.section	.nv.info._Z12sobel_kernelPKhPhjjj,"",@"SHT_CUDA_INFO"
	.sectionflags	@""
	.align	4


	//----- nvinfo : EIATTR_CUDA_API_VERSION
	.align		4
        /*0000*/ 	.byte	0x04, 0x37
        /*0002*/ 	.short	(.L_10 - .L_9)
.L_9:
        /*0004*/ 	.word	0x00000082


	//----- nvinfo : EIATTR_KPARAM_INFO
	.align		4
.L_10:
        /*0008*/ 	.byte	0x04, 0x17
        /*000a*/ 	.short	(.L_12 - .L_11)
.L_11:
        /*000c*/ 	.word	0x00000000
        /*0010*/ 	.short	0x0004
        /*0012*/ 	.short	0x0018
        /*0014*/ 	.byte	0x00, 0xf0, 0x11, 0x00


	//----- nvinfo : EIATTR_KPARAM_INFO
	.align		4
.L_12:
        /*0018*/ 	.byte	0x04, 0x17
        /*001a*/ 	.short	(.L_14 - .L_13)
.L_13:
        /*001c*/ 	.word	0x00000000
        /*0020*/ 	.short	0x0003
        /*0022*/ 	.short	0x0014
        /*0024*/ 	.byte	0x00, 0xf0, 0x11, 0x00


	//----- nvinfo : EIATTR_KPARAM_INFO
	.align		4
.L_14:
        /*0028*/ 	.byte	0x04, 0x17
        /*002a*/ 	.short	(.L_16 - .L_15)
.L_15:
        /*002c*/ 	.word	0x00000000
        /*0030*/ 	.short	0x0002
        /*0032*/ 	.short	0x0010
        /*0034*/ 	.byte	0x00, 0xf0, 0x11, 0x00


	//----- nvinfo : EIATTR_KPARAM_INFO
	.align		4
.L_16:
        /*0038*/ 	.byte	0x04, 0x17
        /*003a*/ 	.short	(.L_18 - .L_17)
.L_17:
        /*003c*/ 	.word	0x00000000
        /*0040*/ 	.short	0x0001
        /*0042*/ 	.short	0x0008
        /*0044*/ 	.byte	0x00, 0xf5, 0x21, 0x00


	//----- nvinfo : EIATTR_KPARAM_INFO
	.align		4
.L_18:
        /*0048*/ 	.byte	0x04, 0x17
        /*004a*/ 	.short	(.L_20 - .L_19)
.L_19:
        /*004c*/ 	.word	0x00000000
        /*0050*/ 	.short	0x0000
        /*0052*/ 	.short	0x0000
        /*0054*/ 	.byte	0x00, 0xf5, 0x21, 0x00


	//----- nvinfo : EIATTR_SPARSE_MMA_MASK
	.align		4
.L_20:
        /*0058*/ 	.byte	0x03, 0x50
        /*005a*/ 	.short	0x0000


	//----- nvinfo : EIATTR_MAXREG_COUNT
	.align		4
        /*005c*/ 	.byte	0x03, 0x1b
        /*005e*/ 	.short	0x00ff


	//----- nvinfo : EIATTR_MERCURY_ISA_VERSION
	.align		4
        /*0060*/ 	.byte	0x03, 0x5f
        /*0062*/ 	.short	0x0101


	//----- nvinfo : EIATTR_INT_WARP_WIDE_INSTR_OFFSETS
	.align		4
        /*0064*/ 	.byte	0x04, 0x31
        /*0066*/ 	.short	(.L_22 - .L_21)


	//   ....[0]....
.L_21:
        /*0068*/ 	.word	0x00000ac0


	//   ....[1]....
        /*006c*/ 	.word	0x00000be0


	//   ....[2]....
        /*0070*/ 	.word	0x00000d00


	//   ....[3]....
        /*0074*/ 	.word	0x00000e90


	//   ....[4]....
        /*0078*/ 	.word	0x00000f80


	//   ....[5]....
        /*007c*/ 	.word	0x00001140


	//   ....[6]....
        /*0080*/ 	.word	0x00001260


	//   ....[7]....
        /*0084*/ 	.word	0x00001380


	//   ....[8]....
        /*0088*/ 	.word	0x00001510


	//   ....[9]....
        /*008c*/ 	.word	0x00001600


	//   ....[10]....
        /*0090*/ 	.word	0x000017d0


	//   ....[11]....
        /*0094*/ 	.word	0x00001990


	//   ....[12]....
        /*0098*/ 	.word	0x00001a70


	//   ....[13]....
        /*009c*/ 	.word	0x00001c00


	//   ....[14]....
        /*00a0*/ 	.word	0x00001cf0


	//   ....[15]....
        /*00a4*/ 	.word	0x00001ec0


	//   ....[16]....
        /*00a8*/ 	.word	0x00002080


	//   ....[17]....
        /*00ac*/ 	.word	0x00002160


	//   ....[18]....
        /*00b0*/ 	.word	0x000022f0


	//   ....[19]....
        /*00b4*/ 	.word	0x000023e0


	//   ....[20]....
        /*00b8*/ 	.word	0x000025a0


	//   ....[21]....
        /*00bc*/ 	.word	0x00002760


	//   ....[22]....
        /*00c0*/ 	.word	0x00002840


	//   ....[23]....
        /*00c4*/ 	.word	0x000029d0


	//   ....[24]....
        /*00c8*/ 	.word	0x00002ac0


	//----- nvinfo : EIATTR_VRC_CTA_INIT_COUNT
	.align		4
.L_22:
        /*00cc*/ 	.byte	0x02, 0x4a
	.zero		1
	.zero		1


	//----- nvinfo : EIATTR_EXIT_INSTR_OFFSETS
	.align		4
        /*00d0*/ 	.byte	0x04, 0x1c
        /*00d2*/ 	.short	(.L_24 - .L_23)


	//   ....[0]....
.L_23:
        /*00d4*/ 	.word	0x000000f0


	//   ....[1]....
        /*00d8*/ 	.word	0x000033c0


	//   ....[2]....
        /*00dc*/ 	.word	0x000033f0


	//----- nvinfo : EIATTR_CRS_STACK_SIZE
	.align		4
.L_24:
        /*00e0*/ 	.byte	0x04, 0x1e
        /*00e2*/ 	.short	(.L_26 - .L_25)
.L_25:
        /*00e4*/ 	.word	0x00000000


	//----- nvinfo : EIATTR_CBANK_PARAM_SIZE
	.align		4
.L_26:
        /*00e8*/ 	.byte	0x03, 0x19
        /*00ea*/ 	.short	0x001c


	//----- nvinfo : EIATTR_PARAM_CBANK
	.align		4
        /*00ec*/ 	.byte	0x04, 0x0a
        /*00ee*/ 	.short	(.L_28 - .L_27)
	.align		4
.L_27:
        /*00f0*/ 	.word	index@(.nv.constant0._Z12sobel_kernelPKhPhjjj)
        /*00f4*/ 	.short	0x0380
        /*00f6*/ 	.short	0x001c


	//----- nvinfo : EIATTR_SW_WAR
	.align		4
.L_28:
        /*00f8*/ 	.byte	0x04, 0x36
        /*00fa*/ 	.short	(.L_30 - .L_29)
.L_29:
        /*00fc*/ 	.word	0x00000008
.L_30:


//--------------------- .nv.callgraph             --------------------------
	.section	.nv.callgraph,"",@"SHT_CUDA_CALLGRAPH"
	.align	4
	.sectionentsize	8
	.align		4
        /*0000*/ 	.word	0x00000000
	.align		4
        /*0004*/ 	.word	0xffffffff
	.align		4
        /*0008*/ 	.word	0x00000000
	.align		4
        /*000c*/ 	.word	0xfffffffe
	.align		4
        /*0010*/ 	.word	0x00000000
	.align		4
        /*0014*/ 	.word	0xfffffffd
	.align		4
        /*0018*/ 	.word	0x00000000
	.align		4
        /*001c*/ 	.word	0xfffffffc


//--------------------- .nv.constant3             --------------------------
	.section	.nv.constant3,"a",@progbits
	.align	4
.nv.constant3:
	.type		d_mask,@object
	.size		d_mask,(.L_0 - d_mask)
d_mask:
	.zero		200
.L_0:


//--------------------- .text._Z12sobel_kernelPKhPhjjj --------------------------
	.section	.text._Z12sobel_kernelPKhPhjjj,"ax",@progbits
	.align	128
        .global         _Z12sobel_kernelPKhPhjjj
        .type           _Z12sobel_kernelPKhPhjjj,@function
        .size           _Z12sobel_kernelPKhPhjjj,(.L_x_22 - _Z12sobel_kernelPKhPhjjj)
        .other          _Z12sobel_kernelPKhPhjjj,@"STO_CUDA_ENTRY STV_DEFAULT"
_Z12sobel_kernelPKhPhjjj:
.text._Z12sobel_kernelPKhPhjjj:
[----:B------:R-:W0:Y:S01]  /*0000*/  LDC R1, c[0x0][0x37c] ;  /* 0x0000df00ff017b82 */ /* 0x000e220000000800 */
[----:B------:R-:W1:Y:S07]  /*0010*/  S2R R0, SR_TID.Y ;  /* 0x0000000000007919 */ /* 0x000e6e0000002200 */
[----:B------:R-:W2:Y:S01]  /*0020*/  S2UR UR6, SR_CTAID.X ;  /* 0x00000000000679c3 */ /* 0x000ea20000002500 */
[----:B------:R-:W3:Y:S01]  /*0030*/  LDCU UR4, c[0x0][0x360] ;  /* 0x00006c00ff0477ac */ /* 0x000ee20008000800 */
[----:B0-----:R-:W-:Y:S01]  /*0040*/  IADD3 R1, PT, PT, R1, -0x30, RZ ;  /* 0xffffffd001017810 */ /* 0x001fe20007ffe0ff */
[----:B------:R-:W3:Y:S01]  /*0050*/  S2R R5, SR_TID.X ;  /* 0x0000000000057919 */ /* 0x000ee20000002100 */
[----:B------:R-:W0:Y:S02]  /*0060*/  LDCU.64 UR8, c[0x0][0x390] ;  /* 0x00007200ff0877ac */ /* 0x000e240008000a00 */
[----:B------:R-:W-:-:S02]  /*0070*/  R2UR UR14, R1 ;  /* 0x00000000010e72ca */ /* 0x000fc400000e0000 */
[----:B------:R-:W1:Y:S08]  /*0080*/  S2UR UR5, SR_CTAID.Y ;  /* 0x00000000000579c3 */ /* 0x000e700000002600 */
[----:B------:R-:W1:Y:S01]  /*0090*/  LDC R3, c[0x0][0x364] ;  /* 0x0000d900ff037b82 */ /* 0x000e620000000800 */
[----:B--2---:R-:W-:-:S05]  /*00a0*/  MOV R4, UR6 ;  /* 0x0000000600047c02 */ /* 0x004fca0008000f00 */
[----:B---3--:R-:W-:Y:S02]  /*00b0*/  IMAD R40, R4, UR4, R5 ;  /* 0x0000000404287c24 */ /* 0x008fe4000f8e0205 */
[----:B-1----:R-:W-:-:S05]  /*00c0*/  IMAD R3, R3, UR5, R0 ;  /* 0x0000000503037c24 */ /* 0x002fca000f8e0200 */
[----:B0-----:R-:W-:-:S04]  /*00d0*/  ISETP.GE.U32.AND P0, PT, R3, UR8, PT ;  /* 0x0000000803007c0c */ /* 0x001fc8000bf06070 */
[----:B------:R-:W-:-:S13]  /*00e0*/  ISETP.GE.U32.OR P0, PT, R40, UR9, P0 ;  /* 0x0000000928007c0c */ /* 0x000fda0008706470 */
[----:B------:R-:W-:Y:S05]  /*00f0*/  @P0 EXIT ;  /* 0x000000000000094d */ /* 0x000fea0003800000 */
[----:B------:R-:W0:Y:S01]  /*0100*/  LDC.64 R42, c[0x0][0x380] ;  /* 0x0000e000ff2a7b82 */ /* 0x000e220000000a00 */
[----:B------:R-:W1:Y:S01]  /*0110*/  LDCU UR4, c[0x0][0x398] ;  /* 0x00007300ff0477ac */ /* 0x000e620008000800 */
[----:B------:R-:W-:Y:S01]  /*0120*/  HFMA2 R41, -RZ, RZ, 0, 0 ;  /* 0x00000000ff297431 */ /* 0x000fe200000001ff */
[C---:B------:R-:W-:Y:S01]  /*0130*/  IADD3 R25, PT, PT, R3.reuse, -0x2, RZ ;  /* 0xfffffffe03197810 */ /* 0x040fe20007ffe0ff */
[----:B------:R-:W-:Y:S01]  /*0140*/  HFMA2 R53, -RZ, RZ, 0, 0 ;  /* 0x00000000ff357431 */ /* 0x000fe200000001ff */
[C---:B------:R-:W-:Y:S01]  /*0150*/  IADD3 R2, PT, PT, R3.reuse, 0x1, RZ ;  /* 0x0000000103027810 */ /* 0x040fe20007ffe0ff */
[----:B------:R-:W-:Y:S01]  /*0160*/  HFMA2 R55, -RZ, RZ, 0, 0 ;  /* 0x00000000ff377431 */ /* 0x000fe200000001ff */
[----:B------:R-:W-:Y:S01]  /*0170*/  IADD3 R0, PT, PT, R3, 0x2, RZ ;  /* 0x0000000203007810 */ /* 0x000fe20007ffe0ff */
[----:B------:R-:W2:Y:S01]  /*0180*/  LDCU.64 UR10, c[0x0][0x380] ;  /* 0x00007000ff0a77ac */ /* 0x000ea20008000a00 */
[C---:B------:R-:W-:Y:S01]  /*0190*/  IADD3 R50, PT, PT, R40.reuse, -0x2, RZ ;  /* 0xfffffffe28327810 */ /* 0x040fe20007ffe0ff */
[----:B------:R3:W-:Y:S01]  /*01a0*/  STL.128 [R1], RZ ;  /* 0x000000ff01007387 */ /* 0x0007e20000100c00 */
[----:B------:R-:W-:Y:S01]  /*01b0*/  MOV R51, RZ ;  /* 0x000000ff00337202 */ /* 0x000fe20000000f00 */
[--C-:B------:R-:W-:Y:S01]  /*01c0*/  IMAD.WIDE.U32 R6, R25, UR9, R40.reuse ;  /* 0x0000000919067c25 */ /* 0x100fe2000f8e0028 */
[C---:B------:R-:W-:Y:S01]  /*01d0*/  IADD3 R52, PT, PT, R40.reuse, -0x1, RZ ;  /* 0xffffffff28347810 */ /* 0x040fe20007ffe0ff */
[----:B------:R3:W-:Y:S01]  /*01e0*/  STL.128 [R1+0x10], RZ ;  /* 0x000010ff01007387 */ /* 0x0007e20000100c00 */
[----:B------:R-:W-:Y:S01]  /*01f0*/  IADD3 R54, PT, PT, R40, 0x1, RZ ;  /* 0x0000000128367810 */ /* 0x000fe20007ffe0ff */
[--C-:B------:R-:W-:Y:S01]  /*0200*/  IMAD.WIDE.U32 R16, R2, UR9, R40.reuse ;  /* 0x0000000902107c25 */ /* 0x100fe2000f8e0028 */
[----:B------:R-:W-:Y:S01]  /*0210*/  IADD3 R44, PT, PT, R40, 0x2, RZ ;  /* 0x00000002282c7810 */ /* 0x000fe20007ffe0ff */
[----:B------:R3:W-:Y:S01]  /*0220*/  STL.128 [R1+0x20], RZ ;  /* 0x000020ff01007387 */ /* 0x0007e20000100c00 */
[----:B------:R-:W-:Y:S01]  /*0230*/  MOV R45, RZ ;  /* 0x000000ff002d7202 */ /* 0x000fe20000000f00 */
[----:B-1----:R-:W-:Y:S01]  /*0240*/  IMAD R7, R7, UR4, RZ ;  /* 0x0000000407077c24 */ /* 0x002fe2000f8e02ff */
[C---:B------:R-:W-:Y:S01]  /*0250*/  ISETP.GE.AND P0, PT, R25.reuse, UR8, PT ;  /* 0x0000000819007c0c */ /* 0x040fe2000bf06270 */
[----:B------:R-:W-:Y:S01]  /*0260*/  IMAD.WIDE.U32 R18, R0, UR9, R40 ;  /* 0x0000000900127c25 */ /* 0x000fe2000f8e0028 */
[----:B------:R-:W-:Y:S01]  /*0270*/  ISETP.GE.AND P2, PT, R50, UR9, PT ;  /* 0x0000000932007c0c */ /* 0x000fe2000bf46270 */
[----:B------:R-:W1:Y:S01]  /*0280*/  LDCU.64 UR6, c[0x0][0x358] ;  /* 0x00006b00ff0677ac */ /* 0x000e620008000a00 */
[----:B------:R-:W-:Y:S01]  /*0290*/  ISETP.GE.AND P1, PT, R40, UR9, PT ;  /* 0x0000000928007c0c */ /* 0x000fe2000bf26270 */
[----:B0-----:R-:W-:Y:S01]  /*02a0*/  IMAD.WIDE.U32 R8, R6, UR4, R42 ;  /* 0x0000000406087c25 */ /* 0x001fe2000f8e002a */
[----:B------:R-:W-:Y:S01]  /*02b0*/  ISETP.GE.AND P3, PT, R54, UR9, PT ;  /* 0x0000000936007c0c */ /* 0x000fe2000bf66270 */
[----:B------:R-:W0:Y:S01]  /*02c0*/  LDCU UR12, c[0x0][0x394] ;  /* 0x00007280ff0c77ac */ /* 0x000e220008000800 */
[----:B------:R-:W-:Y:S01]  /*02d0*/  ISETP.GE.AND P4, PT, R44, UR9, PT ;  /* 0x000000092c007c0c */ /* 0x000fe2000bf86270 */
[----:B------:R-:W-:Y:S01]  /*02e0*/  IMAD.WIDE.U32 R10, R25, UR9, R50 ;  /* 0x00000009190a7c25 */ /* 0x000fe2000f8e0032 */
[----:B------:R-:W-:Y:S01]  /*02f0*/  IADD3 R9, PT, PT, R9, R7, RZ ;  /* 0x0000000709097210 */ /* 0x000fe20007ffe0ff */
[----:B------:R-:W4:Y:S01]  /*0300*/  LDCU UR13, c[0x0][0x390] ;  /* 0x00007200ff0d77ac */ /* 0x000f220008000800 */
[----:B------:R-:W-:Y:S01]  /*0310*/  IADD3 R7, PT, PT, R3, -0x1, RZ ;  /* 0xffffffff03077810 */ /* 0x000fe20007ffe0ff */
[----:B------:R-:W-:Y:S01]  /*0320*/  IMAD.WIDE.U32 R12, R25, UR9, R52 ;  /* 0x00000009190c7c25 */ /* 0x000fe2000f8e0034 */
[C---:B------:R-:W-:Y:S01]  /*0330*/  ISETP.LT.OR P1, PT, R40.reuse, RZ, P1 ;  /* 0x000000ff2800720c */ /* 0x040fe20000f21670 */
[----:B------:R-:W-:Y:S01]  /*0340*/  UPLOP3.LUT UP0, UPT, UPT, UPT, UPT, 0x80, 0x8 ;  /* 0x000000000008789c */ /* 0x000fe20003f0f070 */
[C---:B------:R-:W-:Y:S01]  /*0350*/  ISETP.LT.OR P2, PT, R40.reuse, 0x2, P2 ;  /* 0x000000022800780c */ /* 0x040fe20001741670 */
[----:B------:R-:W-:Y:S01]  /*0360*/  IMAD.WIDE.U32 R14, R7, UR9, R40 ;  /* 0x00000009070e7c25 */ /* 0x000fe2000f8e0028 */
[----:B------:R-:W-:-:S02]  /*0370*/  ISETP.LT.OR P3, PT, R40, -0x1, P3 ;  /* 0xffffffff2800780c */ /* 0x000fc40001f61670 */
[----:B------:R-:W-:Y:S01]  /*0380*/  ISETP.LT.OR P4, PT, R40, -0x2, P4 ;  /* 0xfffffffe2800780c */ /* 0x000fe20002781670 */
[----:B------:R-:W-:Y:S01]  /*0390*/  IMAD R31, R15, UR4, RZ ;  /* 0x000000040f1f7c24 */ /* 0x000fe2000f8e02ff */
[----:B------:R-:W-:Y:S01]  /*03a0*/  ISETP.LT.U32.OR P5, PT, R3, 0x2, P0 ;  /* 0x000000020300780c */ /* 0x000fe200007a1470 */
[----:B------:R-:W-:-:S03]  /*03b0*/  IMAD.WIDE.U32 R14, R14, UR4, R42 ;  /* 0x000000040e0e7c25 */ /* 0x000fc6000f8e002a */
[----:B------:R-:W-:Y:S01]  /*03c0*/  P2R R60, PR, RZ, 0x20 ;  /* 0x00000020ff3c7803 */ /* 0x000fe20000000000 */
[----:B------:R-:W-:Y:S02]  /*03d0*/  IMAD R33, R17, UR4, RZ ;  /* 0x0000000411217c24 */ /* 0x000fe4000f8e02ff */
[----:B------:R-:W-:Y:S02]  /*03e0*/  IMAD R35, R19, UR4, RZ ;  /* 0x0000000413237c24 */ /* 0x000fe4000f8e02ff */
[----:B------:R-:W-:-:S04]  /*03f0*/  IMAD.WIDE.U32 R20, R16, UR4, R42 ;  /* 0x0000000410147c25 */ /* 0x000fc8000f8e002a */
[----:B------:R-:W-:-:S04]  /*0400*/  IMAD.WIDE.U32 R22, R18, UR4, R42 ;  /* 0x0000000412167c25 */ /* 0x000fc8000f8e002a */
[----:B------:R-:W-:Y:S01]  /*0410*/  IMAD R27, R11, UR4, RZ ;  /* 0x000000040b1b7c24 */ /* 0x000fe2000f8e02ff */
[----:B------:R-:W-:Y:S01]  /*0420*/  IADD3 R11, PT, PT, R15, R31, RZ ;  /* 0x0000001f0f0b7210 */ /* 0x000fe20007ffe0ff */
[--C-:B------:R-:W-:Y:S01]  /*0430*/  IMAD.WIDE.U32 R16, R10, UR4, R42.reuse ;  /* 0x000000040a107c25 */ /* 0x100fe2000f8e002a */
[----:B------:R-:W-:Y:S02]  /*0440*/  MOV R10, R14 ;  /* 0x0000000e000a7202 */ /* 0x000fe40000000f00 */
[----:B------:R-:W-:Y:S01]  /*0450*/  IADD3 R15, PT, PT, R23, R35, RZ ;  /* 0x00000023170f7210 */ /* 0x000fe20007ffe0ff */
[----:B------:R-:W-:Y:S01]  /*0460*/  IMAD R29, R13, UR4, RZ ;  /* 0x000000040d1d7c24 */ /* 0x000fe2000f8e02ff */
[----:B------:R-:W-:Y:S01]  /*0470*/  IADD3 R13, PT, PT, R21, R33, RZ ;  /* 0x00000021150d7210 */ /* 0x000fe20007ffe0ff */
[----:B------:R-:W-:Y:S01]  /*0480*/  IMAD.WIDE.U32 R18, R12, UR4, R42 ;  /* 0x000000040c127c25 */ /* 0x000fe2000f8e002a */
[----:B------:R-:W-:Y:S02]  /*0490*/  MOV R12, R20 ;  /* 0x00000014000c7202 */ /* 0x000fe40000000f00 */
[----:B------:R-:W-:Y:S01]  /*04a0*/  MOV R14, R22 ;  /* 0x00000016000e7202 */ /* 0x000fe20000000f00 */
[----:B------:R-:W-:Y:S01]  /*04b0*/  IMAD.WIDE.U32 R20, R25, UR9, R54 ;  /* 0x0000000919147c25 */ /* 0x000fe2000f8e0036 */
[----:B------:R-:W-:-:S02]  /*04c0*/  IADD3 R17, PT, PT, R17, R27, RZ ;  /* 0x0000001b11117210 */ /* 0x000fc40007ffe0ff */
[----:B------:R-:W-:Y:S01]  /*04d0*/  IADD3 R19, PT, PT, R19, R29, RZ ;  /* 0x0000001d13137210 */ /* 0x000fe20007ffe0ff */
[----:B------:R-:W-:-:S04]  /*04e0*/  IMAD.WIDE.U32 R22, R25, UR9, R44 ;  /* 0x0000000919167c25 */ /* 0x000fc8000f8e002c */
[----:B------:R-:W-:-:S04]  /*04f0*/  IMAD.WIDE.U32 R24, R7, UR9, R50 ;  /* 0x0000000907187c25 */ /* 0x000fc8000f8e0032 */
[----:B------:R-:W-:-:S04]  /*0500*/  IMAD.WIDE.U32 R26, R7, UR9, R52 ;  /* 0x00000009071a7c25 */ /* 0x000fc8000f8e0034 */
[----:B------:R-:W-:Y:S02]  /*0510*/  IMAD R35, R25, UR4, RZ ;  /* 0x0000000419237c24 */ /* 0x000fe4000f8e02ff */
[----:B------:R-:W-:-:S04]  /*0520*/  IMAD.WIDE.U32 R24, R24, UR4, R42 ;  /* 0x0000000418187c25 */ /* 0x000fc8000f8e002a */
[----:B------:R-:W-:Y:S01]  /*0530*/  IMAD.WIDE.U32 R28, R7, UR9, R54 ;  /* 0x00000009071c7c25 */ /* 0x000fe2000f8e0036 */
[----:B------:R-:W-:-:S03]  /*0540*/  IADD3 R25, PT, PT, R25, R35, RZ ;  /* 0x0000002319197210 */ /* 0x000fc60007ffe0ff */
[----:B------:R-:W-:Y:S02]  /*0550*/  IMAD R31, R21, UR4, RZ ;  /* 0x00000004151f7c24 */ /* 0x000fe4000f8e02ff */
[----:B------:R-:W-:Y:S02]  /*0560*/  IMAD R37, R27, UR4, RZ ;  /* 0x000000041b257c24 */ /* 0x000fe4000f8e02ff */
[----:B------:R-:W-:-:S04]  /*0570*/  IMAD.WIDE.U32 R20, R20, UR4, R42 ;  /* 0x0000000414147c25 */ /* 0x000fc8000f8e002a */
[----:B------:R-:W-:Y:S01]  /*0580*/  IMAD.WIDE.U32 R26, R26, UR4, R42 ;  /* 0x000000041a1a7c25 */ /* 0x000fe2000f8e002a */
[----:B------:R-:W-:-:S03]  /*0590*/  IADD3 R21, PT, PT, R21, R31, RZ ;  /* 0x0000001f15157210 */ /* 0x000fc60007ffe0ff */
[----:B------:R-:W-:Y:S01]  /*05a0*/  IMAD R33, R23, UR4, RZ ;  /* 0x0000000417217c24 */ /* 0x000fe2000f8e02ff */
[----:B------:R-:W-:Y:S01]  /*05b0*/  IADD3 R27, PT, PT, R27, R37, RZ ;  /* 0x000000251b1b7210 */ /* 0x000fe20007ffe0ff */
[----:B------:R-:W-:-:S04]  /*05c0*/  IMAD.WIDE.U32 R34, R3, UR9, R52 ;  /* 0x0000000903227c25 */ /* 0x000fc8000f8e0034 */
[----:B------:R-:W-:-:S04]  /*05d0*/  IMAD.WIDE.U32 R22, R22, UR4, R42 ;  /* 0x0000000416167c25 */ /* 0x000fc8000f8e002a */
[----:B------:R-:W-:Y:S01]  /*05e0*/  IMAD R39, R29, UR4, RZ ;  /* 0x000000041d277c24 */ /* 0x000fe2000f8e02ff */
[----:B------:R-:W-:Y:S01]  /*05f0*/  IADD3 R23, PT, PT, R23, R33, RZ ;  /* 0x0000002117177210 */ /* 0x000fe20007ffe0ff */
[----:B------:R-:W-:-:S04]  /*0600*/  IMAD.WIDE.U32 R28, R28, UR4, R42 ;  /* 0x000000041c1c7c25 */ /* 0x000fc8000f8e002a */
[----:B------:R-:W-:Y:S01]  /*0610*/  IMAD.WIDE.U32 R30, R7, UR9, R44 ;  /* 0x00000009071e7c25 */ /* 0x000fe2000f8e002c */
[----:B------:R-:W-:-:S03]  /*0620*/  IADD3 R29, PT, PT, R29, R39, RZ ;  /* 0x000000271d1d7210 */ /* 0x000fc60007ffe0ff */
[----:B------:R-:W-:-:S04]  /*0630*/  IMAD.WIDE.U32 R36, R3, UR9, R54 ;  /* 0x0000000903247c25 */ /* 0x000fc8000f8e0036 */
[----:B------:R-:W-:Y:S02]  /*0640*/  IMAD R57, R35, UR4, RZ ;  /* 0x0000000423397c24 */ /* 0x000fe4000f8e02ff */
[----:B------:R-:W-:-:S04]  /*0650*/  IMAD.WIDE.U32 R6, R3, UR9, R44 ;  /* 0x0000000903067c25 */ /* 0x000fc8000f8e002c */
[----:B------:R-:W-:-:S04]  /*0660*/  IMAD.WIDE.U32 R34, R34, UR4, R42 ;  /* 0x0000000422227c25 */ /* 0x000fc8000f8e002a */
[----:B------:R-:W-:Y:S01]  /*0670*/  IMAD.WIDE.U32 R32, R3, UR9, R50 ;  /* 0x0000000903207c25 */ /* 0x000fe2000f8e0032 */
[----:B------:R-:W-:-:S03]  /*0680*/  IADD3 R35, PT, PT, R35, R57, RZ ;  /* 0x0000003923237210 */ /* 0x000fc60007ffe0ff */
[----:B------:R-:W-:Y:S02]  /*0690*/  IMAD R39, R37, UR4, RZ ;  /* 0x0000000425277c24 */ /* 0x000fe4000f8e02ff */
[----:B------:R-:W-:Y:S02]  /*06a0*/  IMAD R38, R7, UR4, RZ ;  /* 0x0000000407267c24 */ /* 0x000fe4000f8e02ff */
[----:B------:R-:W-:-:S04]  /*06b0*/  IMAD.WIDE.U32 R36, R36, UR4, R42 ;  /* 0x0000000424247c25 */ /* 0x000fc8000f8e002a */
[----:B------:R-:W-:Y:S01]  /*06c0*/  IMAD R49, R33, UR4, RZ ;  /* 0x0000000421317c24 */ /* 0x000fe2000f8e02ff */
[----:B------:R-:W-:Y:S01]  /*06d0*/  IADD3 R37, PT, PT, R37, R39, RZ ;  /* 0x0000002725257210 */ /* 0x000fe20007ffe0ff */
[----:B------:R-:W-:-:S04]  /*06e0*/  IMAD.WIDE.U32 R6, R6, UR4, R42 ;  /* 0x0000000406067c25 */ /* 0x000fc8000f8e002a */
[----:B------:R-:W-:Y:S01]  /*06f0*/  IMAD.WIDE.U32 R56, R2, UR9, R50 ;  /* 0x0000000902387c25 */ /* 0x000fe2000f8e0032 */
[----:B------:R-:W-:Y:S02]  /*0700*/  IADD3 R39, PT, PT, R7, R38, RZ ;  /* 0x0000002607277210 */ /* 0x000fe40007ffe0ff */
[----:B------:R-:W-:Y:S01]  /*0710*/  MOV R38, R6 ;  /* 0x0000000600267202 */ /* 0x000fe20000000f00 */
[----:B------:R-:W-:-:S04]  /*0720*/  IMAD.WIDE.U32 R32, R32, UR4, R42 ;  /* 0x0000000420207c25 */ /* 0x000fc8000f8e002a */
[----:B------:R-:W-:Y:S01]  /*0730*/  IMAD.WIDE.U32 R50, R0, UR9, R50 ;  /* 0x0000000900327c25 */ /* 0x000fe2000f8e0032 */
[----:B------:R-:W-:-:S03]  /*0740*/  IADD3 R33, PT, PT, R33, R49, RZ ;  /* 0x0000003121217210 */ /* 0x000fc60007ffe0ff */
[----:B------:R-:W-:Y:S02]  /*0750*/  IMAD R47, R31, UR4, RZ ;  /* 0x000000041f2f7c24 */ /* 0x000fe4000f8e02ff */
[----:B------:R-:W-:-:S04]  /*0760*/  IMAD.WIDE.U32 R30, R30, UR4, R42 ;  /* 0x000000041e1e7c25 */ /* 0x000fc8000f8e002a */
[----:B------:R-:W-:Y:S01]  /*0770*/  IMAD R7, R51, UR4, RZ ;  /* 0x0000000433077c24 */ /* 0x000fe2000f8e02ff */
[----:B------:R-:W-:Y:S01]  /*0780*/  IADD3 R31, PT, PT, R31, R47, RZ ;  /* 0x0000002f1f1f7210 */ /* 0x000fe20007ffe0ff */
[----:B------:R-:W-:-:S04]  /*0790*/  IMAD.WIDE.U32 R48, R2, UR9, R54 ;  /* 0x0000000902307c25 */ /* 0x000fc8000f8e0036 */
[----:B------:R-:W-:-:S04]  /*07a0*/  IMAD.WIDE.U32 R50, R50, UR4, R42 ;  /* 0x0000000432327c25 */ /* 0x000fc8000f8e002a */
[----:B------:R-:W-:Y:S01]  /*07b0*/  IMAD.WIDE.U32 R40, R3, UR9, R40 ;  /* 0x0000000903287c25 */ /* 0x000fe2000f8e0028 */
[----:B------:R-:W-:-:S03]  /*07c0*/  IADD3 R51, PT, PT, R51, R7, RZ ;  /* 0x0000000733337210 */ /* 0x000fc60007ffe0ff */
[----:B------:R-:W-:Y:S02]  /*07d0*/  IMAD R65, R57, UR4, RZ ;  /* 0x0000000439417c24 */ /* 0x000fe4000f8e02ff */
[----:B------:R-:W-:-:S04]  /*07e0*/  IMAD.WIDE.U32 R46, R2, UR9, R52 ;  /* 0x00000009022e7c25 */ /* 0x000fc8000f8e0034 */
[----:B------:R-:W-:-:S04]  /*07f0*/  IMAD.WIDE.U32 R56, R56, UR4, R42 ;  /* 0x0000000438387c25 */ /* 0x000fc8000f8e002a */
[----:B------:R-:W-:Y:S01]  /*0800*/  IMAD.WIDE.U32 R52, R0, UR9, R52 ;  /* 0x0000000900347c25 */ /* 0x000fe2000f8e0034 */
[----:B------:R-:W-:-:S03]  /*0810*/  IADD3 R57, PT, PT, R57, R65, RZ ;  /* 0x0000004139397210 */ /* 0x000fc60007ffe0ff */
[----:B------:R-:W-:-:S04]  /*0820*/  IMAD.WIDE.U32 R54, R0, UR9, R54 ;  /* 0x0000000900367c25 */ /* 0x000fc8000f8e0036 */
[----:B------:R-:W-:-:S04]  /*0830*/  IMAD.WIDE.U32 R58, R2, UR9, R44 ;  /* 0x00000009023a7c25 */ /* 0x000fc8000f8e002c */
[----:B------:R-:W-:-:S04]  /*0840*/  IMAD.WIDE.U32 R44, R0, UR9, R44 ;  /* 0x00000009002c7c25 */ /* 0x000fc8000f8e002c */
[----:B------:R-:W-:Y:S02]  /*0850*/  IMAD R6, R49, UR4, RZ ;  /* 0x0000000431067c24 */ /* 0x000fe4000f8e02ff */
[----:B------:R-:W-:-:S04]  /*0860*/  IMAD.WIDE.U32 R48, R48, UR4, R42 ;  /* 0x0000000430307c25 */ /* 0x000fc8000f8e002a */
[----:B------:R-:W-:Y:S01]  /*0870*/  IMAD R7, R41, UR4, RZ ;  /* 0x0000000429077c24 */ /* 0x000fe2000f8e02ff */
[----:B------:R-:W-:Y:S01]  /*0880*/  IADD3 R49, PT, PT, R49, R6, RZ ;  /* 0x0000000631317210 */ /* 0x000fe20007ffe0ff */
[----:B------:R-:W-:-:S04]  /*0890*/  IMAD.WIDE.U32 R40, R40, UR4, RZ ;  /* 0x0000000428287c25 */ /* 0x000fc8000f8e00ff */
[----:B------:R-:W-:Y:S01]  /*08a0*/  IMAD R67, R47, UR4, RZ ;  /* 0x000000042f437c24 */ /* 0x000fe2000f8e02ff */
[----:B--2---:R-:W-:Y:S01]  /*08b0*/  IADD3 R6, P0, PT, R40, UR10, RZ ;  /* 0x0000000a28067c10 */ /* 0x004fe2000ff1e0ff */
[----:B------:R-:W-:Y:S02]  /*08c0*/  IMAD R61, R53, UR4, RZ ;  /* 0x00000004353d7c24 */ /* 0x000fe4000f8e02ff */
[----:B------:R-:W-:Y:S02]  /*08d0*/  IMAD R63, R55, UR4, RZ ;  /* 0x00000004373f7c24 */ /* 0x000fe4000f8e02ff */
[----:B------:R-:W-:Y:S02]  /*08e0*/  IMAD R65, R59, UR4, RZ ;  /* 0x000000043b417c24 */ /* 0x000fe4000f8e02ff */
[----:B------:R-:W-:-:S04]  /*08f0*/  IMAD.WIDE.U32 R46, R46, UR4, R42 ;  /* 0x000000042e2e7c25 */ /* 0x000fc8000f8e002a */
[----:B------:R-:W-:Y:S01]  /*0900*/  IMAD.WIDE.U32 R52, R52, UR4, R42 ;  /* 0x0000000434347c25 */ /* 0x000fe2000f8e002a */
[----:B------:R-:W-:-:S03]  /*0910*/  IADD3 R47, PT, PT, R47, R67, RZ ;  /* 0x000000432f2f7210 */ /* 0x000fc60007ffe0ff */
[----:B------:R-:W-:Y:S01]  /*0920*/  IMAD.WIDE.U32 R54, R54, UR4, R42 ;  /* 0x0000000436367c25 */ /* 0x000fe2000f8e002a */
[----:B------:R-:W-:-:S03]  /*0930*/  IADD3 R53, PT, PT, R53, R61, RZ ;  /* 0x0000003d35357210 */ /* 0x000fc60007ffe0ff */
[----:B------:R-:W-:Y:S01]  /*0940*/  IMAD.WIDE.U32 R58, R58, UR4, R42 ;  /* 0x000000043a3a7c25 */ /* 0x000fe2000f8e002a */
[----:B------:R-:W-:-:S03]  /*0950*/  IADD3 R55, PT, PT, R55, R63, RZ ;  /* 0x0000003f37377210 */ /* 0x000fc60007ffe0ff */
[----:B------:R-:W-:Y:S01]  /*0960*/  IMAD.WIDE.U32 R42, R44, UR4, R42 ;  /* 0x000000042c2a7c25 */ /* 0x000fe2000f8e002a */
[----:B------:R-:W-:Y:S02]  /*0970*/  IADD3 R44, PT, PT, R41, R7, RZ ;  /* 0x00000007292c7210 */ /* 0x000fe40007ffe0ff */
[----:B------:R-:W-:Y:S01]  /*0980*/  IADD3 R59, PT, PT, R59, R65, RZ ;  /* 0x000000413b3b7210 */ /* 0x000fe20007ffe0ff */
[----:B------:R-:W-:Y:S01]  /*0990*/  IMAD R45, R45, UR4, RZ ;  /* 0x000000042d2d7c24 */ /* 0x000fe2000f8e02ff */
[----:B------:R-:W-:Y:S01]  /*09a0*/  IADD3.X R7, PT, PT, R44, UR11, RZ, P0, !PT ;  /* 0x0000000b2c077c10 */ /* 0x000fe200087fe4ff */
[----:B------:R-:W-:Y:S01]  /*09b0*/  UMOV UR4, URZ ;  /* 0x000000ff00047c82 */ /* 0x000fe20008000000 */
[----:B------:R-:W-:Y:S02]  /*09c0*/  MOV R66, R42 ;  /* 0x0000002a00427202 */ /* 0x000fe40000000f00 */
[----:B01-34-:R-:W-:-:S07]  /*09d0*/  IADD3 R67, PT, PT, R43, R45, RZ ;  /* 0x0000002d2b437210 */ /* 0x01bfce0007ffe0ff */
.L_x_10:
[----:B0-----:R-:W0:Y:S01]  /*09e0*/  LDCU UR5, c[0x0][0x360] ;  /* 0x00006c00ff0577ac */ /* 0x001e220008000800 */
[----:B------:R-:W-:Y:S01]  /*09f0*/  ISETP.NE.AND P6, PT, R60, RZ, PT ;  /* 0x000000ff3c00720c */ /* 0x000fe20003fc5270 */
[----:B------:R-:W-:Y:S01]  /*0a00*/  BSSY.RECONVERGENT B0, `(.L_x_0) ;  /* 0x000006e000007945 */ /* 0x000fe20003800200 */
[C---:B------:R-:W-:Y:S01]  /*0a10*/  ISETP.GT.AND P0, PT, R3.reuse, UR13, PT ;  /* 0x0000000d03007c0c */ /* 0x040fe2000bf04270 */
[----:B------:R-:W-:Y:S02]  /*0a20*/  UIMAD UR9, UR4, 0x64, URZ ;  /* 0x00000064040978a4 */ /* 0x000fe4000f8e02ff */
[----:B------:R-:W-:Y:S01]  /*0a30*/  ULEA UR4, UR4, UR14, 0x3 ;  /* 0x0000000e04047291 */ /* 0x000fe2000f8e18ff */
[----:B------:R-:W-:Y:S01]  /*0a40*/  ISETP.EQ.OR P0, PT, R3, RZ, P0 ;  /* 0x000000ff0300720c */ /* 0x000fe20000702670 */
[----:B------:R-:W-:Y:S01]  /*0a50*/  UPLOP3.LUT UP1, UPT, UPT, UPT, UP0, 0x80, 0x8 ;  /* 0x000000000008789c */ /* 0x000fe20003f2f000 */
[----:B0-----:R-:W-:-:S05]  /*0a60*/  IMAD R42, R4, UR5, R5 ;  /* 0x00000005042a7c24 */ /* 0x001fca000f8e0205 */
[----:B------:R-:W-:-:S04]  /*0a70*/  ISETP.GT.AND P5, PT, R42, UR12, PT ;  /* 0x0000000c2a007c0c */ /* 0x000fc8000bfa4270 */
[----:B------:R-:W-:Y:S01]  /*0a80*/  ISETP.LT.OR P5, PT, R42, 0x1, P5 ;  /* 0x000000012a00780c */ /* 0x000fe20002fa1670 */
[----:B-1234-:R-:W-:-:S12]  /*0a90*/  @P6 BRA `(.L_x_1) ;  /* 0x0000000400906947 */ /* 0x01efd80003800000 */
[----:B------:R-:W2:Y:S04]  /*0aa0*/  @!P2 LDG.E.U8.CONSTANT R42, desc[UR6][R16.64+0x2] ;  /* 0x00000206102aa981 */ /* 0x000ea8000c1e9100 */
[----:B------:R-:W3:Y:S01]  /*0ab0*/  @!P2 LDL.64 R68, [UR4] ;  /* 0x00000004ff44a983 */ /* 0x000ee20008100a00 */
[----:B------:R-:W-:-:S03]  /*0ac0*/  VOTEU.ALL UP0, P2 ;  /* 0x0000000000ff7886 */ /* 0x000fc60001000000 */
[----:B------:R-:W4:Y:S02]  /*0ad0*/  @!P2 LDG.E.U8.CONSTANT R61, desc[UR6][R16.64+0x1] ;  /* 0x00000106103da981 */ /* 0x000f24000c1e9100 */
[----:B------:R-:W2:Y:S02]  /*0ae0*/  @!UP0 LDCU UR5, c[0x3][UR9] ;  /* 0x00c00000090587ac */ /* 0x000ea40008000800 */
[----:B------:R-:W5:Y:S04]  /*0af0*/  @!P2 LDL.64 R64, [UR4+0x10] ;  /* 0x00001004ff40a983 */ /* 0x000f680008100a00 */
[----:B------:R-:W5:Y:S01]  /*0b00*/  @!P2 LDG.E.U8.CONSTANT R45, desc[UR6][R16.64] ;  /* 0x00000006102da981 */ /* 0x000f62000c1e9100 */
[----:B--2---:R-:W-:-:S06]  /*0b10*/  @!P2 IMAD R42, R42, UR5, RZ ;  /* 0x000000052a2aac24 */ /* 0x004fcc000f8e02ff */
[----:B------:R-:W3:Y:S02]  /*0b20*/  @!P2 I2F.F64 R42, R42 ;  /* 0x0000002a002aa312 */ /* 0x000ee40000201c00 */
[----:B---3--:R-:W-:Y:S01]  /*0b30*/  @!P2 DADD R68, R42, R68 ;  /* 0x000000002a44a229 */ /* 0x008fe20000000044 */
[----:B------:R-:W2:Y:S01]  /*0b40*/  @!P2 LDL.64 R42, [UR4+0x20] ;  /* 0x00002004ff2aa983 */ /* 0x000ea20008100a00 */
[----:B----4-:R-:W-:-:S04]  /*0b50*/  @!P2 IMAD R61, R61, UR5, RZ ;  /* 0x000000053d3dac24 */ /* 0x010fc8000f8e02ff */
[----:B------:R0:W5:Y:S02]  /*0b60*/  @!P2 I2F.F64 R62, R61 ;  /* 0x0000003d003ea312 */ /* 0x0001640000201c00 */
[----:B0-----:R-:W3:Y:S01]  /*0b70*/  @!P5 LDG.E.U8.CONSTANT R61, desc[UR6][R18.64+0x1] ;  /* 0x00000106123dd981 */ /* 0x001ee2000c1e9100 */
[----:B-----5:R-:W-:Y:S01]  /*0b80*/  @!P2 DADD R64, R62, R64 ;  /* 0x000000003e40a229 */ /* 0x020fe20000000040 */
[----:B------:R-:W-:Y:S02]  /*0b90*/  @!P2 IMAD R62, R45, UR5, RZ ;  /* 0x000000052d3eac24 */ /* 0x000fe4000f8e02ff */
[----:B------:R-:W4:Y:S04]  /*0ba0*/  @!P5 LDG.E.U8.CONSTANT R45, desc[UR6][R18.64+0x2] ;  /* 0x00000206122dd981 */ /* 0x000f28000c1e9100 */
[----:B------:R-:W2:Y:S01]  /*0bb0*/  @!P2 I2F.F64 R62, R62 ;  /* 0x0000003e003ea312 */ /* 0x000ea20000201c00 */
[----:B------:R-:W-:Y:S04]  /*0bc0*/  @!P2 STL.64 [UR4+0x10], R64 ;  /* 0x00001040ff00a987 */ /* 0x000fe80008100a04 */
[----:B------:R-:W-:Y:S01]  /*0bd0*/  @!P2 STL.64 [UR4], R68 ;  /* 0x00000044ff00a987 */ /* 0x000fe20008100a04 */
[----:B------:R-:W-:Y:S01]  /*0be0*/  VOTEU.ALL UP0, P5 ;  /* 0x0000000000ff7886 */ /* 0x000fe20002800000 */
[----:B--2---:R-:W-:-:S02]  /*0bf0*/  @!P2 DADD R42, R62, R42 ;  /* 0x000000003e2aa229 */ /* 0x004fc4000000002a */
[----:B------:R-:W2:Y:S05]  /*0c00*/  @!P5 LDL.64 R62, [UR4] ;  /* 0x00000004ff3ed983 */ /* 0x000eaa0008100a00 */
[----:B------:R0:W-:Y:S04]  /*0c10*/  @!P2 STL.64 [UR4+0x20], R42 ;  /* 0x0000202aff00a987 */ /* 0x0001e80008100a04 */
[----:B0-----:R-:W5:Y:S01]  /*0c20*/  @!P5 LDL.64 R42, [UR4+0x10] ;  /* 0x00001004ff2ad983 */ /* 0x001f620008100a00 */
[----:B------:R-:W4:Y:S02]  /*0c30*/  @!UP0 LDCU UR5, c[0x3][UR9+0x14] ;  /* 0x00c00280090587ac */ /* 0x000f240008000800 */
[----:B----4-:R-:W-:-:S02]  /*0c40*/  @!P5 IMAD R68, R45, UR5, RZ ;  /* 0x000000052d44dc24 */ /* 0x010fc4000f8e02ff */
[----:B------:R-:W4:Y:S01]  /*0c50*/  @!P5 LDG.E.U8.CONSTANT R45, desc[UR6][R18.64] ;  /* 0x00000006122dd981 */ /* 0x000f22000c1e9100 */
[----:B---3--:R-:W-:-:S04]  /*0c60*/  @!P5 IMAD R61, R61, UR5, RZ ;  /* 0x000000053d3ddc24 */ /* 0x008fc8000f8e02ff */
[----:B------:R0:W-:Y:S08]  /*0c70*/  @!P5 I2F.F64 R64, R61 ;  /* 0x0000003d0040d312 */ /* 0x0001f00000201c00 */
[----:B------:R-:W2:Y:S01]  /*0c80*/  @!P5 I2F.F64 R68, R68 ;  /* 0x000000440044d312 */ /* 0x000ea20000201c00 */
[----:B0-----:R-:W3:Y:S01]  /*0c90*/  @!P1 LDG.E.U8.CONSTANT R61, desc[UR6][R8.64+0x2] ;  /* 0x00000206083d9981 */ /* 0x001ee2000c1e9100 */
[----:B--2---:R-:W-:-:S02]  /*0ca0*/  @!P5 DADD R62, R68, R62 ;  /* 0x00000000443ed229 */ /* 0x004fc4000000003e */
[----:B-----5:R-:W-:-:S05]  /*0cb0*/  @!P5 DADD R42, R64, R42 ;  /* 0x00000000402ad229 */ /* 0x020fca000000002a */
[----:B------:R-:W-:Y:S04]  /*0cc0*/  @!P5 STL.64 [UR4], R62 ;  /* 0x0000003eff00d987 */ /* 0x000fe80008100a04 */
[----:B------:R-:W2:Y:S04]  /*0cd0*/  @!P5 LDL.64 R64, [UR4+0x20] ;  /* 0x00002004ff40d983 */ /* 0x000ea80008100a00 */
[----:B------:R0:W-:Y:S04]  /*0ce0*/  @!P5 STL.64 [UR4+0x10], R42 ;  /* 0x0000102aff00d987 */ /* 0x0001e80008100a04 */
[----:B0-----:R-:W5:Y:S01]  /*0cf0*/  @!P1 LDL.64 R42, [UR4] ;  /* 0x00000004ff2a9983 */ /* 0x001f620008100a00 */
[----:B------:R-:W-:Y:S01]  /*0d00*/  VOTEU.ALL UP0, P1 ;  /* 0x0000000000ff7886 */ /* 0x000fe20000800000 */
[----:B----4-:R-:W-:-:S02]  /*0d10*/  @!P5 IMAD R68, R45, UR5, RZ ;  /* 0x000000052d44dc24 */ /* 0x010fc4000f8e02ff */
[----:B------:R-:W4:Y:S02]  /*0d20*/  @!P1 LDG.E.U8.CONSTANT R45, desc[UR6][R8.64+0x1] ;  /* 0x00000106082d9981 */ /* 0x000f24000c1e9100 */
[----:B------:R-:W3:Y:S02]  /*0d30*/  @!UP0 LDCU UR5, c[0x3][UR9+0x28] ;  /* 0x00c00500090587ac */ /* 0x000ee40008000800 */
[----:B---3--:R-:W-:-:S04]  /*0d40*/  @!P1 IMAD R61, R61, UR5, RZ ;  /* 0x000000053d3d9c24 */ /* 0x008fc8000f8e02ff */
[----:B------:R0:W-:Y:S08]  /*0d50*/  @!P1 I2F.F64 R62, R61 ;  /* 0x0000003d003e9312 */ /* 0x0001f00000201c00 */
[----:B------:R-:W2:Y:S01]  /*0d60*/  @!P5 I2F.F64 R68, R68 ;  /* 0x000000440044d312 */ /* 0x000ea20000201c00 */
[----:B0-----:R-:W3:Y:S01]  /*0d70*/  @!P1 LDG.E.U8.CONSTANT R61, desc[UR6][R8.64] ;  /* 0x00000006083d9981 */ /* 0x001ee2000c1e9100 */
[----:B--2---:R-:W-:-:S02]  /*0d80*/  @!P5 DADD R64, R68, R64 ;  /* 0x000000004440d229 */ /* 0x004fc40000000040 */
[----:B-----5:R-:W-:Y:S01]  /*0d90*/  @!P1 DADD R42, R62, R42 ;  /* 0x000000003e2a9229 */ /* 0x020fe2000000002a */
[----:B------:R-:W2:Y:S04]  /*0da0*/  @!P1 LDL.64 R62, [UR4+0x10] ;  /* 0x00001004ff3e9983 */ /* 0x000ea80008100a00 */
[----:B------:R-:W-:Y:S04]  /*0db0*/  @!P5 STL.64 [UR4+0x20], R64 ;  /* 0x00002040ff00d987 */ /* 0x000fe80008100a04 */
[----:B------:R0:W-:Y:S04]  /*0dc0*/  @!P1 STL.64 [UR4], R42 ;  /* 0x0000002aff009987 */ /* 0x0001e80008100a04 */
[----:B0-----:R-:W5:Y:S01]  /*0dd0*/  @!P1 LDL.64 R42, [UR4+0x20] ;  /* 0x00002004ff2a9983 */ /* 0x001f620008100a00 */
[----:B----4-:R-:W-:-:S03]  /*0de0*/  @!P1 IMAD R68, R45, UR5, RZ ;  /* 0x000000052d449c24 */ /* 0x010fc6000f8e02ff */
[----:B------:R-:W4:Y:S03]  /*0df0*/  @!P3 LDG.E.U8.CONSTANT R45, desc[UR6][R20.64+0x2] ;  /* 0x00000206142db981 */ /* 0x000f26000c1e9100 */
[----:B------:R-:W2:Y:S02]  /*0e00*/  @!P1 I2F.F64 R68, R68 ;  /* 0x0000004400449312 */ /* 0x000ea40000201c00 */
[----:B--2---:R-:W-:Y:S01]  /*0e10*/  @!P1 DADD R62, R68, R62 ;  /* 0x00000000443e9229 */ /* 0x004fe2000000003e */
[----:B---3--:R-:W-:Y:S02]  /*0e20*/  @!P1 IMAD R69, R61, UR5, RZ ;  /* 0x000000053d459c24 */ /* 0x008fe4000f8e02ff */
[----:B------:R-:W2:Y:S03]  /*0e30*/  @!P3 LDG.E.U8.CONSTANT R61, desc[UR6][R20.64+0x1] ;  /* 0x00000106143db981 */ /* 0x000ea6000c1e9100 */
[----:B------:R-:W5:Y:S01]  /*0e40*/  @!P1 I2F.F64 R64, R69 ;  /* 0x0000004500409312 */ /* 0x000f620000201c00 */
[----:B------:R5:W-:Y:S02]  /*0e50*/  @!P1 STL.64 [UR4+0x10], R62 ;  /* 0x0000103eff009987 */ /* 0x000be40008100a04 */
[----:B-----5:R-:W-:-:S02]  /*0e60*/  @!P1 DADD R62, R64, R42 ;  /* 0x00000000403e9229 */ /* 0x020fc4000000002a */
[----:B------:R-:W3:Y:S04]  /*0e70*/  @!P3 LDL.64 R64, [UR4] ;  /* 0x00000004ff40b983 */ /* 0x000ee80008100a00 */
[----:B------:R-:W5:Y:S01]  /*0e80*/  @!P3 LDL.64 R42, [UR4+0x10] ;  /* 0x00001004ff2ab983 */ /* 0x000f620008100a00 */
[----:B------:R-:W-:-:S05]  /*0e90*/  VOTEU.ALL UP0, P3 ;  /* 0x0000000000ff7886 */ /* 0x000fca0001800000 */
[----:B------:R-:W4:Y:S02]  /*0ea0*/  @!UP0 LDCU UR5, c[0x3][UR9+0x3c] ;  /* 0x00c00780090587ac */ /* 0x000f240008000800 */
[----:B----4-:R-:W-:-:S04]  /*0eb0*/  @!P3 IMAD R45, R45, UR5, RZ ;  /* 0x000000052d2dbc24 */ /* 0x010fc8000f8e02ff */
[----:B------:R0:W3:Y:S02]  /*0ec0*/  @!P3 I2F.F64 R68, R45 ;  /* 0x0000002d0044b312 */ /* 0x0000e40000201c00 */
[----:B0-----:R-:W4:Y:S04]  /*0ed0*/  @!P3 LDG.E.U8.CONSTANT R45, desc[UR6][R20.64] ;  /* 0x00000006142db981 */ /* 0x001f28000c1e9100 */
[----:B------:R0:W-:Y:S04]  /*0ee0*/  @!P1 STL.64 [UR4+0x20], R62 ;  /* 0x0000203eff009987 */ /* 0x0001e80008100a04 */
[----:B0-----:R-:W4:Y:S01]  /*0ef0*/  @!P3 LDL.64 R62, [UR4+0x20] ;  /* 0x00002004ff3eb983 */ /* 0x001f220008100a00 */
[----:B--2---:R-:W-:Y:S01]  /*0f00*/  @!P3 IMAD R61, R61, UR5, RZ ;  /* 0x000000053d3dbc24 */ /* 0x004fe2000f8e02ff */
[----:B---3--:R-:W-:-:S03]  /*0f10*/  @!P3 DADD R64, R68, R64 ;  /* 0x000000004440b229 */ /* 0x008fc60000000040 */
[----:B------:R0:W5:Y:S02]  /*0f20*/  @!P3 I2F.F64 R68, R61 ;  /* 0x0000003d0044b312 */ /* 0x0001640000201c00 */
[----:B0-----:R-:W2:Y:S01]  /*0f30*/  @!P4 LDG.E.U8.CONSTANT R61, desc[UR6][R22.64+0x2] ;  /* 0x00000206163dc981 */ /* 0x001ea2000c1e9100 */
[----:B-----5:R-:W-:-:S03]  /*0f40*/  @!P3 DADD R42, R68, R42 ;  /* 0x00000000442ab229 */ /* 0x020fc6000000002a */
[----:B------:R-:W-:Y:S04]  /*0f50*/  @!P3 STL.64 [UR4], R64 ;  /* 0x00000040ff00b987 */ /* 0x000fe80008100a04 */
[----:B------:R0:W-:Y:S04]  /*0f60*/  @!P3 STL.64 [UR4+0x10], R42 ;  /* 0x0000102aff00b987 */ /* 0x0001e80008100a04 */
[----:B0-----:R-:W3:Y:S01]  /*0f70*/  @!P4 LDL.64 R42, [UR4] ;  /* 0x00000004ff2ac983 */ /* 0x001ee20008100a00 */
[----:B------:R-:W-:Y:S01]  /*0f80*/  VOTEU.ALL UP0, P4 ;  /* 0x0000000000ff7886 */ /* 0x000fe20002000000 */
[----:B----4-:R-:W-:-:S04]  /*0f90*/  @!P3 IMAD R68, R45, UR5, RZ ;  /* 0x000000052d44bc24 */ /* 0x010fc8000f8e02ff */
[----:B------:R-:W2:Y:S01]  /*0fa0*/  @!UP0 LDCU UR5, c[0x3][UR9+0x50] ;  /* 0x00c00a00090587ac */ /* 0x000ea20008000800 */
[----:B------:R-:W4:Y:S01]  /*0fb0*/  @!P4 LDG.E.U8.CONSTANT R45, desc[UR6][R22.64+0x1] ;  /* 0x00000106162dc981 */ /* 0x000f22000c1e9100 */
[----:B------:R-:W0:Y:S02]  /*0fc0*/  @!P3 I2F.F64 R68, R68 ;  /* 0x000000440044b312 */ /* 0x000e240000201c00 */
[----:B0-----:R-:W-:-:S07]  /*0fd0*/  @!P3 DADD R62, R68, R62 ;  /* 0x00000000443eb229 */ /* 0x001fce000000003e */
[----:B------:R-:W-:Y:S01]  /*0fe0*/  @!P3 STL.64 [UR4+0x20], R62 ;  /* 0x0000203eff00b987 */ /* 0x000fe20008100a04 */
[----:B--2---:R-:W-:-:S04]  /*0ff0*/  @!P4 IMAD R61, R61, UR5, RZ ;  /* 0x000000053d3dcc24 */ /* 0x004fc8000f8e02ff */
[----:B------:R0:W3:Y:S02]  /*1000*/  @!P4 I2F.F64 R64, R61 ;  /* 0x0000003d0040c312 */ /* 0x0000e40000201c00 */
[----:B0-----:R-:W2:Y:S01]  /*1010*/  @!P4 LDG.E.U8.CONSTANT R61, desc[UR6][R22.64] ;  /* 0x00000006163dc981 */ /* 0x001ea2000c1e9100 */
[----:B---3--:R-:W-:-:S03]  /*1020*/  @!P4 DADD R42, R64, R42 ;  /* 0x00000000402ac229 */ /* 0x008fc6000000002a */
[----:B------:R-:W3:Y:S04]  /*1030*/  @!P4 LDL.64 R64, [UR4+0x10] ;  /* 0x00001004ff40c983 */ /* 0x000ee80008100a00 */
[----:B------:R0:W-:Y:S04]  /*1040*/  @!P4 STL.64 [UR4], R42 ;  /* 0x0000002aff00c987 */ /* 0x0001e80008100a04 */
[----:B0-----:R-:W5:Y:S01]  /*1050*/  @!P4 LDL.64 R42, [UR4+0x20] ;  /* 0x00002004ff2ac983 */ /* 0x001f620008100a00 */
[----:B----4-:R-:W-:-:S04]  /*1060*/  @!P4 IMAD R45, R45, UR5, RZ ;  /* 0x000000052d2dcc24 */ /* 0x010fc8000f8e02ff */
[----:B------:R-:W3:Y:S01]  /*1070*/  @!P4 I2F.F64 R68, R45 ;  /* 0x0000002d0044c312 */ /* 0x000ee20000201c00 */
[----:B--2---:R-:W-:Y:S01]  /*1080*/  @!P4 IMAD R61, R61, UR5, RZ ;  /* 0x000000053d3dcc24 */ /* 0x004fe2000f8e02ff */
[----:B---3--:R-:W-:-:S06]  /*1090*/  @!P4 DADD R64, R68, R64 ;  /* 0x000000004440c229 */ /* 0x008fcc0000000040 */
[----:B------:R-:W5:Y:S01]  /*10a0*/  @!P4 I2F.F64 R68, R61 ;  /* 0x0000003d0044c312 */ /* 0x000f620000201c00 */
[----:B------:R0:W-:Y:S01]  /*10b0*/  @!P4 STL.64 [UR4+0x10], R64 ;  /* 0x00001040ff00c987 */ /* 0x0001e20008100a04 */
[----:B-----5:R-:W-:-:S07]  /*10c0*/  @!P4 DADD R68, R68, R42 ;  /* 0x000000004444c229 */ /* 0x020fce000000002a */
[----:B------:R0:W-:Y:S04]  /*10d0*/  @!P4 STL.64 [UR4+0x20], R68 ;  /* 0x00002044ff00c987 */ /* 0x0001e80008100a04 */
.L_x_1:
[----:B------:R-:W-:Y:S05]  /*10e0*/  BSYNC.RECONVERGENT B0 ;  /* 0x0000000000007941 */ /* 0x000fea0003800200 */
.L_x_0:
[----:B------:R-:W-:Y:S01]  /*10f0*/  BSSY.RECONVERGENT B0, `(.L_x_2) ;  /* 0x0000067000007945 */ /* 0x000fe20003800200 */
[----:B------:R-:W-:-:S03]  /*1100*/  ISETP.GE.AND P6, PT, R3, UR13, PT ;  /* 0x0000000d03007c0c */ /* 0x000fc6000bfc6270 */
[----:B------:R-:W-:Y:S10]  /*1110*/  @P0 BRA `(.L_x_3) ;  /* 0x0000000400900947 */ /* 0x000ff40003800000 */
[----:B------:R-:W2:Y:S04]  /*1120*/  @!P2 LDG.E.U8.CONSTANT R42, desc[UR6][R24.64+0x2] ;  /* 0x00000206182aa981 */ /* 0x000ea8000c1e9100 */
[----:B0-----:R-:W3:Y:S01]  /*1130*/  @!P2 LDL.64 R68, [UR4] ;  /* 0x00000004ff44a983 */ /* 0x001ee20008100a00 */
        /* <DEDUP_REMOVED lines=98> */
.L_x_3:
[----:B------:R-:W-:Y:S05]  /*1760*/  BSYNC.RECONVERGENT B0 ;  /* 0x0000000000007941 */ /* 0x000fea0003800200 */
.L_x_2:
[----:B------:R-:W-:Y:S01]  /*1770*/  BSSY.RECONVERGENT B0, `(.L_x_4) ;  /* 0x000006e000007945 */ /* 0x000fe20003800200 */
[----:B------:R-:W-:-:S03]  /*1780*/  ISETP.GE.AND P0, PT, R2, UR13, PT ;  /* 0x0000000d02007c0c */ /* 0x000fc6000bf06270 */
[----:B------:R-:W-:Y:S10]  /*1790*/  @P6 BRA `(.L_x_5) ;  /* 0x0000000400ac6947 */ /* 0x000ff40003800000 */
[----:B------:R-:W2:Y:S04]  /*17a0*/  @!P2 LDG.E.U8.CONSTANT R5, desc[UR6][R32.64+0x2] ;  /* 0x000002062005a981 */ /* 0x000ea8000c1e9100 */
[----:B01----:R-:W3:Y:S04]  /*17b0*/  @!P2 LDL.64 R68, [UR4] ;  /* 0x00000004ff44a983 */ /* 0x003ee80008100a00 */
[----:B------:R-:W4:Y:S01]  /*17c0*/  @!P2 LDG.E.U8.CONSTANT R4, desc[UR6][R32.64+0x1] ;  /* 0x000001062004a981 */ /* 0x000f22000c1e9100 */
[----:B------:R-:W-:-:S03]  /*17d0*/  VOTEU.ALL UP0, P2 ;  /* 0x0000000000ff7886 */ /* 0x000fc60001000000 */
[----:B------:R-:W5:Y:S02]  /*17e0*/  @!P2 LDL.64 R64, [UR4+0x10] ;  /* 0x00001004ff40a983 */ /* 0x000f640008100a00 */
[----:B------:R-:W2:Y:S02]  /*17f0*/  @!UP0 LDCU UR5, c[0x3][UR9+0x8] ;  /* 0x00c00100090587ac */ /* 0x000ea40008000800 */
[----:B------:R-:W5:Y:S01]  /*1800*/  @!P2 LDG.E.U8.CONSTANT R45, desc[UR6][R32.64] ;  /* 0x00000006202da981 */ /* 0x000f62000c1e9100 */
[----:B------:R-:W0:Y:S01]  /*1810*/  S2UR UR10, SR_CTAID.X ;  /* 0x00000000000a79c3 */ /* 0x000e220000002500 */
[----:B------:R-:W1:Y:S01]  /*1820*/  LDCU UR8, c[0x0][0x360] ;  /* 0x00006c00ff0877ac */ /* 0x000e620008000800 */
[----:B--2---:R-:W-:-:S04]  /*1830*/  @!P2 IMAD R61, R5, UR5, RZ ;  /* 0x00000005053dac24 */ /* 0x004fc8000f8e02ff */
[----:B------:R-:W3:Y:S02]  /*1840*/  @!P2 I2F.F64 R42, R61 ;  /* 0x0000003d002aa312 */ /* 0x000ee40000201c00 */
[----:B---3--:R-:W-:Y:S01]  /*1850*/  @!P2 DADD R68, R42, R68 ;  /* 0x000000002a44a229 */ /* 0x008fe20000000044 */
[----:B------:R-:W2:Y:S01]  /*1860*/  @!P2 LDL.64 R42, [UR4+0x20] ;  /* 0x00002004ff2aa983 */ /* 0x000ea20008100a00 */
[----:B------:R-:W1:Y:S01]  /*1870*/  S2R R5, SR_TID.X ;  /* 0x0000000000057919 */ /* 0x000e620000002100 */
[----:B----4-:R-:W-:-:S04]  /*1880*/  @!P2 IMAD R4, R4, UR5, RZ ;  /* 0x000000050404ac24 */ /* 0x010fc8000f8e02ff */
[----:B------:R0:W5:Y:S02]  /*1890*/  @!P2 I2F.F64 R62, R4 ;  /* 0x00000004003ea312 */ /* 0x0001640000201c00 */
[----:B0-----:R-:W-:-:S05]  /*18a0*/  MOV R4, UR10 ;  /* 0x0000000a00047c02 */ /* 0x001fca0008000f00 */
[----:B-1----:R-:W-:-:S05]  /*18b0*/  IMAD R61, R4, UR8, R5 ;  /* 0x00000008043d7c24 */ /* 0x002fca000f8e0205 */
[----:B------:R-:W-:-:S04]  /*18c0*/  ISETP.GT.AND P5, PT, R61, UR12, PT ;  /* 0x0000000c3d007c0c */ /* 0x000fc8000bfa4270 */
[----:B------:R-:W-:Y:S01]  /*18d0*/  ISETP.LT.OR P5, PT, R61, 0x1, P5 ;  /* 0x000000013d00780c */ /* 0x000fe20002fa1670 */
[----:B-----5:R-:W-:Y:S01]  /*18e0*/  @!P2 DADD R64, R62, R64 ;  /* 0x000000003e40a229 */ /* 0x020fe20000000040 */
[----:B------:R-:W-:-:S06]  /*18f0*/  @!P2 IMAD R62, R45, UR5, RZ ;  /* 0x000000052d3eac24 */ /* 0x000fcc000f8e02ff */
[----:B------:R-:W2:Y:S05]  /*1900*/  @!P2 I2F.F64 R62, R62 ;  /* 0x0000003e003ea312 */ /* 0x000eaa0000201c00 */
[----:B------:R-:W3:Y:S04]  /*1910*/  @!P5 LDG.E.U8.CONSTANT R45, desc[UR6][R34.64+0x2] ;  /* 0x00000206222dd981 */ /* 0x000ee8000c1e9100 */
[----:B------:R-:W4:Y:S04]  /*1920*/  @!P5 LDG.E.U8.CONSTANT R61, desc[UR6][R34.64+0x1] ;  /* 0x00000106223dd981 */ /* 0x000f28000c1e9100 */
[----:B------:R-:W-:Y:S04]  /*1930*/  @!P2 STL.64 [UR4+0x10], R64 ;  /* 0x00001040ff00a987 */ /* 0x000fe80008100a04 */
[----:B------:R-:W-:Y:S01]  /*1940*/  @!P2 STL.64 [UR4], R68 ;  /* 0x00000044ff00a987 */ /* 0x000fe20008100a04 */
[----:B--2---:R-:W-:-:S03]  /*1950*/  @!P2 DADD R42, R62, R42 ;  /* 0x000000003e2aa229 */ /* 0x004fc6000000002a */
[----:B------:R-:W2:Y:S04]  /*1960*/  @!P5 LDL.64 R62, [UR4] ;  /* 0x00000004ff3ed983 */ /* 0x000ea80008100a00 */
[----:B------:R0:W-:Y:S04]  /*1970*/  @!P2 STL.64 [UR4+0x20], R42 ;  /* 0x0000202aff00a987 */ /* 0x0001e80008100a04 */
[----:B0-----:R-:W5:Y:S01]  /*1980*/  @!P5 LDL.64 R42, [UR4+0x10] ;  /* 0x00001004ff2ad983 */ /* 0x001f620008100a00 */
[----:B------:R-:W-:-:S05]  /*1990*/  VOTEU.ALL UP0, P5 ;  /* 0x0000000000ff7886 */ /* 0x000fca0002800000 */
[----:B------:R-:W3:Y:S02]  /*19a0*/  @!UP0 LDCU UR5, c[0x3][UR9+0x1c] ;  /* 0x00c00380090587ac */ /* 0x000ee40008000800 */
[----:B---3--:R-:W-:Y:S02]  /*19b0*/  @!P5 IMAD R68, R45, UR5, RZ ;  /* 0x000000052d44dc24 */ /* 0x008fe4000f8e02ff */
[----:B------:R-:W3:Y:S01]  /*19c0*/  @!P5 LDG.E.U8.CONSTANT R45, desc[UR6][R34.64] ;  /* 0x00000006222dd981 */ /* 0x000ee2000c1e9100 */
[----:B----4-:R-:W-:-:S03]  /*19d0*/  @!P5 IMAD R61, R61, UR5, RZ ;  /* 0x000000053d3ddc24 */ /* 0x010fc6000f8e02ff */
[----:B------:R-:W2:Y:S08]  /*19e0*/  @!P5 I2F.F64 R68, R68 ;  /* 0x000000440044d312 */ /* 0x000eb00000201c00 */
[----:B------:R0:W5:Y:S02]  /*19f0*/  @!P5 I2F.F64 R64, R61 ;  /* 0x0000003d0040d312 */ /* 0x0001640000201c00 */
[----:B0-----:R-:W4:Y:S01]  /*1a00*/  @!P1 LDG.E.U8.CONSTANT R61, desc[UR6][R6.64+0x2] ;  /* 0x00000206063d9981 */ /* 0x001f22000c1e9100 */
[----:B--2---:R-:W-:-:S02]  /*1a10*/  @!P5 DADD R62, R68, R62 ;  /* 0x00000000443ed229 */ /* 0x004fc4000000003e */
[----:B-----5:R-:W-:-:S05]  /*1a20*/  @!P5 DADD R42, R64, R42 ;  /* 0x00000000402ad229 */ /* 0x020fca000000002a */
[----:B------:R-:W-:Y:S04]  /*1a30*/  @!P5 STL.64 [UR4], R62 ;  /* 0x0000003eff00d987 */ /* 0x000fe80008100a04 */
[----:B------:R-:W2:Y:S04]  /*1a40*/  @!P5 LDL.64 R64, [UR4+0x20] ;  /* 0x00002004ff40d983 */ /* 0x000ea80008100a00 */
[----:B------:R0:W-:Y:S04]  /*1a50*/  @!P5 STL.64 [UR4+0x10], R42 ;  /* 0x0000102aff00d987 */ /* 0x0001e80008100a04 */
[----:B0-----:R-:W5:Y:S01]  /*1a60*/  @!P1 LDL.64 R42, [UR4] ;  /* 0x00000004ff2a9983 */ /* 0x001f620008100a00 */
[----:B------:R-:W-:Y:S01]  /*1a70*/  VOTEU.ALL UP0, P1 ;  /* 0x0000000000ff7886 */ /* 0x000fe20000800000 */
[----:B---3--:R-:W-:-:S04]  /*1a80*/  @!P5 IMAD R68, R45, UR5, RZ ;  /* 0x000000052d44dc24 */ /* 0x008fc8000f8e02ff */
[----:B------:R-:W4:Y:S01]  /*1a90*/  @!UP0 LDCU UR5, c[0x3][UR9+0x30] ;  /* 0x00c00600090587ac */ /* 0x000f220008000800 */
[----:B------:R-:W3:Y:S01]  /*1aa0*/  @!P1 LDG.E.U8.CONSTANT R45, desc[UR6][R6.64+0x1] ;  /* 0x00000106062d9981 */ /* 0x000ee2000c1e9100 */
[----:B----4-:R-:W-:-:S04]  /*1ab0*/  @!P1 IMAD R61, R61, UR5, RZ ;  /* 0x000000053d3d9c24 */ /* 0x010fc8000f8e02ff */
[----:B------:R0:W-:Y:S08]  /*1ac0*/  @!P1 I2F.F64 R62, R61 ;  /* 0x0000003d003e9312 */ /* 0x0001f00000201c00 */
[----:B------:R-:W2:Y:S01]  /*1ad0*/  @!P5 I2F.F64 R68, R68 ;  /* 0x000000440044d312 */ /* 0x000ea20000201c00 */
[----:B0-----:R-:W4:Y:S01]  /*1ae0*/  @!P1 LDG.E.U8.CONSTANT R61, desc[UR6][R6.64] ;  /* 0x00000006063d9981 */ /* 0x001f22000c1e9100 */
[----:B--2---:R-:W-:-:S02]  /*1af0*/  @!P5 DADD R64, R68, R64 ;  /* 0x000000004440d229 */ /* 0x004fc40000000040 */
[----:B-----5:R-:W-:Y:S01]  /*1b00*/  @!P1 DADD R42, R62, R42 ;  /* 0x000000003e2a9229 */ /* 0x020fe2000000002a */
[----:B------:R-:W2:Y:S04]  /*1b10*/  @!P1 LDL.64 R62, [UR4+0x10] ;  /* 0x00001004ff3e9983 */ /* 0x000ea80008100a00 */
[----:B------:R-:W-:Y:S04]  /*1b20*/  @!P5 STL.64 [UR4+0x20], R64 ;  /* 0x00002040ff00d987 */ /* 0x000fe80008100a04 */
[----:B------:R0:W-:Y:S04]  /*1b30*/  @!P1 STL.64 [UR4], R42 ;  /* 0x0000002aff009987 */ /* 0x0001e80008100a04 */
[----:B0-----:R-:W5:Y:S01]  /*1b40*/  @!P1 LDL.64 R42, [UR4+0x20] ;  /* 0x00002004ff2a9983 */ /* 0x001f620008100a00 */
[----:B---3--:R-:W-:-:S03]  /*1b50*/  @!P1 IMAD R68, R45, UR5, RZ ;  /* 0x000000052d449c24 */ /* 0x008fc6000f8e02ff */
[----:B------:R-:W3:Y:S03]  /*1b60*/  @!P3 LDG.E.U8.CONSTANT R45, desc[UR6][R36.64+0x2] ;  /* 0x00000206242db981 */ /* 0x000ee6000c1e9100 */
[----:B------:R-:W2:Y:S02]  /*1b70*/  @!P1 I2F.F64 R68, R68 ;  /* 0x0000004400449312 */ /* 0x000ea40000201c00 */
[----:B--2---:R-:W-:Y:S01]  /*1b80*/  @!P1 DADD R62, R68, R62 ;  /* 0x00000000443e9229 */ /* 0x004fe2000000003e */
[----:B----4-:R-:W-:Y:S02]  /*1b90*/  @!P1 IMAD R69, R61, UR5, RZ ;  /* 0x000000053d459c24 */ /* 0x010fe4000f8e02ff */
[----:B------:R-:W2:Y:S03]  /*1ba0*/  @!P3 LDG.E.U8.CONSTANT R61, desc[UR6][R36.64+0x1] ;  /* 0x00000106243db981 */ /* 0x000ea6000c1e9100 */
[----:B------:R-:W5:Y:S01]  /*1bb0*/  @!P1 I2F.F64 R64, R69 ;  /* 0x0000004500409312 */ /* 0x000f620000201c00 */
[----:B------:R5:W-:Y:S02]  /*1bc0*/  @!P1 STL.64 [UR4+0x10], R62 ;  /* 0x0000103eff009987 */ /* 0x000be40008100a04 */
[----:B-----5:R-:W-:-:S02]  /*1bd0*/  @!P1 DADD R62, R64, R42 ;  /* 0x00000000403e9229 */ /* 0x020fc4000000002a */
[----:B------:R-:W4:Y:S04]  /*1be0*/  @!P3 LDL.64 R64, [UR4] ;  /* 0x00000004ff40b983 */ /* 0x000f280008100a00 */
[----:B------:R-:W5:Y:S01]  /*1bf0*/  @!P3 LDL.64 R42, [UR4+0x10] ;  /* 0x00001004ff2ab983 */ /* 0x000f620008100a00 */
[----:B------:R-:W-:-:S05]  /*1c00*/  VOTEU.ALL UP0, P3 ;  /* 0x0000000000ff7886 */ /* 0x000fca0001800000 */
[----:B------:R-:W3:Y:S02]  /*1c10*/  @!UP0 LDCU UR5, c[0x3][UR9+0x44] ;  /* 0x00c00880090587ac */ /* 0x000ee40008000800 */
[----:B---3--:R-:W-:-:S04]  /*1c20*/  @!P3 IMAD R45, R45, UR5, RZ ;  /* 0x000000052d2dbc24 */ /* 0x008fc8000f8e02ff */
[----:B------:R0:W4:Y:S02]  /*1c30*/  @!P3 I2F.F64 R68, R45 ;  /* 0x0000002d0044b312 */ /* 0x0001240000201c00 */
[----:B0-----:R-:W3:Y:S04]  /*1c40*/  @!P3 LDG.E.U8.CONSTANT R45, desc[UR6][R36.64] ;  /* 0x00000006242db981 */ /* 0x001ee8000c1e9100 */
[----:B------:R0:W-:Y:S04]  /*1c50*/  @!P1 STL.64 [UR4+0x20], R62 ;  /* 0x0000203eff009987 */ /* 0x0001e80008100a04 */
[----:B0-----:R-:W3:Y:S01]  /*1c60*/  @!P3 LDL.64 R62, [UR4+0x20] ;  /* 0x00002004ff3eb983 */ /* 0x001ee20008100a00 */
[----:B--2---:R-:W-:Y:S01]  /*1c70*/  @!P3 IMAD R61, R61, UR5, RZ ;  /* 0x000000053d3dbc24 */ /* 0x004fe2000f8e02ff */
[----:B----4-:R-:W-:-:S03]  /*1c80*/  @!P3 DADD R64, R68, R64 ;  /* 0x000000004440b229 */ /* 0x010fc60000000040 */
[----:B------:R0:W5:Y:S02]  /*1c90*/  @!P3 I2F.F64 R68, R61 ;  /* 0x0000003d0044b312 */ /* 0x0001640000201c00 */
[----:B0-----:R-:W2:Y:S01]  /*1ca0*/  @!P4 LDG.E.U8.CONSTANT R61, desc[UR6][R38.64+0x2] ;  /* 0x00000206263dc981 */ /* 0x001ea2000c1e9100 */
[----:B-----5:R-:W-:-:S03]  /*1cb0*/  @!P3 DADD R42, R68, R42 ;  /* 0x00000000442ab229 */ /* 0x020fc6000000002a */
[----:B------:R-:W-:Y:S04]  /*1cc0*/  @!P3 STL.64 [UR4], R64 ;  /* 0x00000040ff00b987 */ /* 0x000fe80008100a04 */
[----:B------:R0:W-:Y:S04]  /*1cd0*/  @!P3 STL.64 [UR4+0x10], R42 ;  /* 0x0000102aff00b987 */ /* 0x0001e80008100a04 */
[----:B0-----:R-:W4:Y:S01]  /*1ce0*/  @!P4 LDL.64 R42, [UR4] ;  /* 0x00000004ff2ac983 */ /* 0x001f220008100a00 */
[----:B------:R-:W-:Y:S01]  /*1cf0*/  VOTEU.ALL UP0, P4 ;  /* 0x0000000000ff7886 */ /* 0x000fe20002000000 */
[----:B---3--:R-:W-:-:S04]  /*1d00*/  @!P3 IMAD R68, R45, UR5, RZ ;  /* 0x000000052d44bc24 */ /* 0x008fc8000f8e02ff */
[----:B------:R-:W2:Y:S01]  /*1d10*/  @!UP0 LDCU UR5, c[0x3][UR9+0x58] ;  /* 0x00c00b00090587ac */ /* 0x000ea20008000800 */
[----:B------:R-:W3:Y:S01]  /*1d20*/  @!P4 LDG.E.U8.CONSTANT R45, desc[UR6][R38.64+0x1] ;  /* 0x00000106262dc981 */ /* 0x000ee2000c1e9100 */
[----:B------:R-:W0:Y:S02]  /*1d30*/  @!P3 I2F.F64 R68, R68 ;  /* 0x000000440044b312 */ /* 0x000e240000201c00 */
[----:B0-----:R-:W-:-:S07]  /*1d40*/  @!P3 DADD R62, R68, R62 ;  /* 0x00000000443eb229 */ /* 0x001fce000000003e */
[----:B------:R-:W-:Y:S01]  /*1d50*/  @!P3 STL.64 [UR4+0x20], R62 ;  /* 0x0000203eff00b987 */ /* 0x000fe20008100a04 */
[----:B--2---:R-:W-:-:S04]  /*1d60*/  @!P4 IMAD R61, R61, UR5, RZ ;  /* 0x000000053d3dcc24 */ /* 0x004fc8000f8e02ff */
[----:B------:R0:W4:Y:S02]  /*1d70*/  @!P4 I2F.F64 R64, R61 ;  /* 0x0000003d0040c312 */ /* 0x0001240000201c00 */
[----:B0-----:R-:W2:Y:S01]  /*1d80*/  @!P4 LDG.E.U8.CONSTANT R61, desc[UR6][R38.64] ;  /* 0x00000006263dc981 */ /* 0x001ea2000c1e9100 */
[----:B----4-:R-:W-:-:S03]  /*1d90*/  @!P4 DADD R42, R64, R42 ;  /* 0x00000000402ac229 */ /* 0x010fc6000000002a */
[----:B------:R-:W4:Y:S04]  /*1da0*/  @!P4 LDL.64 R64, [UR4+0x10] ;  /* 0x00001004ff40c983 */ /* 0x000f280008100a00 */
[----:B------:R0:W-:Y:S04]  /*1db0*/  @!P4 STL.64 [UR4], R42 ;  /* 0x0000002aff00c987 */ /* 0x0001e80008100a04 */
[----:B0-----:R-:W5:Y:S01]  /*1dc0*/  @!P4 LDL.64 R42, [UR4+0x20] ;  /* 0x00002004ff2ac983 */ /* 0x001f620008100a00 */
[----:B---3--:R-:W-:-:S04]  /*1dd0*/  @!P4 IMAD R45, R45, UR5, RZ ;  /* 0x000000052d2dcc24 */ /* 0x008fc8000f8e02ff */
[----:B------:R-:W4:Y:S01]  /*1de0*/  @!P4 I2F.F64 R68, R45 ;  /* 0x0000002d0044c312 */ /* 0x000f220000201c00 */
[----:B--2---:R-:W-:Y:S01]  /*1df0*/  @!P4 IMAD R61, R61, UR5, RZ ;  /* 0x000000053d3dcc24 */ /* 0x004fe2000f8e02ff */
[----:B----4-:R-:W-:-:S06]  /*1e00*/  @!P4 DADD R64, R68, R64 ;  /* 0x000000004440c229 */ /* 0x010fcc0000000040 */
[----:B------:R-:W5:Y:S01]  /*1e10*/  @!P4 I2F.F64 R68, R61 ;  /* 0x0000003d0044c312 */ /* 0x000f620000201c00 */
[----:B------:R2:W-:Y:S01]  /*1e20*/  @!P4 STL.64 [UR4+0x10], R64 ;  /* 0x00001040ff00c987 */ /* 0x0005e20008100a04 */
[----:B-----5:R-:W-:-:S07]  /*1e30*/  @!P4 DADD R68, R68, R42 ;  /* 0x000000004444c229 */ /* 0x020fce000000002a */
[----:B------:R2:W-:Y:S04]  /*1e40*/  @!P4 STL.64 [UR4+0x20], R68 ;  /* 0x00002044ff00c987 */ /* 0x0005e80008100a04 */
.L_x_5:
[----:B------:R-:W-:Y:S05]  /*1e50*/  BSYNC.RECONVERGENT B0 ;  /* 0x0000000000007941 */ /* 0x000fea0003800200 */
.L_x_4:
[----:B------:R-:W-:Y:S01]  /*1e60*/  BSSY.RECONVERGENT B0, `(.L_x_6) ;  /* 0x000006e000007945 */ /* 0x000fe20003800200 */
[----:B------:R-:W-:-:S03]  /*1e70*/  ISETP.GE.AND P5, PT, R0, UR13, PT ;  /* 0x0000000d00007c0c */ /* 0x000fc6000bfa6270 */
[----:B------:R-:W-:Y:S10]  /*1e80*/  @P0 BRA `(.L_x_7) ;  /* 0x0000000400ac0947 */ /* 0x000ff40003800000 */
[----:B------:R-:W3:Y:S04]  /*1e90*/  @!P2 LDG.E.U8.CONSTANT R5, desc[UR6][R56.64+0x2] ;  /* 0x000002063805a981 */ /* 0x000ee8000c1e9100 */
[----:B012---:R-:W2:Y:S04]  /*1ea0*/  @!P2 LDL.64 R68, [UR4] ;  /* 0x00000004ff44a983 */ /* 0x007ea80008100a00 */
[----:B------:R-:W4:Y:S01]  /*1eb0*/  @!P2 LDG.E.U8.CONSTANT R4, desc[UR6][R56.64+0x1] ;  /* 0x000001063804a981 */ /* 0x000f22000c1e9100 */
[----:B------:R-:W-:-:S03]  /*1ec0*/  VOTEU.ALL UP0, P2 ;  /* 0x0000000000ff7886 */ /* 0x000fc60001000000 */
[----:B------:R-:W5:Y:S02]  /*1ed0*/  @!P2 LDL.64 R64, [UR4+0x10] ;  /* 0x00001004ff40a983 */ /* 0x000f640008100a00 */
[----:B------:R-:W3:Y:S02]  /*1ee0*/  @!UP0 LDCU UR5, c[0x3][UR9+0xc] ;  /* 0x00c00180090587ac */ /* 0x000ee40008000800 */
[----:B------:R-:W5:Y:S01]  /*1ef0*/  @!P2 LDG.E.U8.CONSTANT R45, desc[UR6][R56.64] ;  /* 0x00000006382da981 */ /* 0x000f62000c1e9100 */
[----:B------:R-:W0:Y:S01]  /*1f00*/  S2UR UR10, SR_CTAID.X ;  /* 0x00000000000a79c3 */ /* 0x000e220000002500 */
[----:B------:R-:W1:Y:S01]  /*1f10*/  LDCU UR8, c[0x0][0x360] ;  /* 0x00006c00ff0877ac */ /* 0x000e620008000800 */
[----:B---3--:R-:W-:-:S04]  /*1f20*/  @!P2 IMAD R61, R5, UR5, RZ ;  /* 0x00000005053dac24 */ /* 0x008fc8000f8e02ff */
[----:B------:R-:W2:Y:S02]  /*1f30*/  @!P2 I2F.F64 R42, R61 ;  /* 0x0000003d002aa312 */ /* 0x000ea40000201c00 */
[----:B--2---:R-:W-:Y:S01]  /*1f40*/  @!P2 DADD R68, R42, R68 ;  /* 0x000000002a44a229 */ /* 0x004fe20000000044 */
        /* <DEDUP_REMOVED lines=95> */
.L_x_7:
[----:B------:R-:W-:Y:S05]  /*2540*/  BSYNC.RECONVERGENT B0 ;  /* 0x0000000000007941 */ /* 0x000fea0003800200 */
.L_x_6:
[----:B------:R-:W-:Y:S04]  /*2550*/  BSSY.RECONVERGENT B0, `(.L_x_8) ;  /* 0x000006d000007945 */ /* 0x000fe80003800200 */
[----:B------:R-:W-:Y:S05]  /*2560*/  @P5 BRA `(.L_x_9) ;  /* 0x0000000400ac5947 */ /* 0x000fea0003800000 */
[----:B------:R-:W4:Y:S04]  /*2570*/  @!P2 LDG.E.U8.CONSTANT R5, desc[UR6][R50.64+0x2] ;  /* 0x000002063205a981 */ /* 0x000f28000c1e9100 */
[----:B0123--:R-:W2:Y:S04]  /*2580*/  @!P2 LDL.64 R68, [UR4] ;  /* 0x00000004ff44a983 */ /* 0x00fea80008100a00 */
[----:B------:R-:W3:Y:S01]  /*2590*/  @!P2 LDG.E.U8.CONSTANT R4, desc[UR6][R50.64+0x1] ;  /* 0x000001063204a981 */ /* 0x000ee2000c1e9100 */
[----:B------:R-:W-:-:S03]  /*25a0*/  VOTEU.ALL UP0, P2 ;  /* 0x0000000000ff7886 */ /* 0x000fc60001000000 */
[----:B------:R-:W5:Y:S02]  /*25b0*/  @!P2 LDL.64 R64, [UR4+0x10] ;  /* 0x00001004ff40a983 */ /* 0x000f640008100a00 */
[----:B------:R-:W4:Y:S02]  /*25c0*/  @!UP0 LDCU UR5, c[0x3][UR9+0x10] ;  /* 0x00c00200090587ac */ /* 0x000f240008000800 */
[----:B------:R-:W5:Y:S01]  /*25d0*/  @!P2 LDG.E.U8.CONSTANT R45, desc[UR6][R50.64] ;  /* 0x00000006322da981 */ /* 0x000f62000c1e9100 */
[----:B------:R-:W0:Y:S01]  /*25e0*/  S2UR UR10, SR_CTAID.X ;  /* 0x00000000000a79c3 */ /* 0x000e220000002500 */
[----:B------:R-:W1:Y:S01]  /*25f0*/  LDCU UR8, c[0x0][0x360] ;  /* 0x00006c00ff0877ac */ /* 0x000e620008000800 */
[----:B----4-:R-:W-:-:S04]  /*2600*/  @!P2 IMAD R61, R5, UR5, RZ ;  /* 0x00000005053dac24 */ /* 0x010fc8000f8e02ff */
[----:B------:R-:W2:Y:S02]  /*2610*/  @!P2 I2F.F64 R42, R61 ;  /* 0x0000003d002aa312 */ /* 0x000ea40000201c00 */
[----:B--2---:R-:W-:Y:S01]  /*2620*/  @!P2 DADD R68, R42, R68 ;  /* 0x000000002a44a229 */ /* 0x004fe20000000044 */
[----:B------:R-:W2:Y:S01]  /*2630*/  @!P2 LDL.64 R42, [UR4+0x20] ;  /* 0x00002004ff2aa983 */ /* 0x000ea20008100a00 */
[----:B------:R-:W1:Y:S01]  /*2640*/  S2R R5, SR_TID.X ;  /* 0x0000000000057919 */ /* 0x000e620000002100 */
[----:B---3--:R-:W-:-:S04]  /*2650*/  @!P2 IMAD R4, R4, UR5, RZ ;  /* 0x000000050404ac24 */ /* 0x008fc8000f8e02ff */
        /* <DEDUP_REMOVED lines=92> */
.L_x_9:
[----:B------:R-:W-:Y:S05]  /*2c20*/  BSYNC.RECONVERGENT B0 ;  /* 0x0000000000007941 */ /* 0x000fea0003800200 */
.L_x_8:
[----:B------:R-:W-:Y:S01]  /*2c30*/  UPLOP3.LUT UP0, UPT, UPT, UPT, UPT, 0x40, 0x4 ;  /* 0x000000000004789c */ /* 0x000fe20003f0e870 */
[----:B------:R-:W-:Y:S01]  /*2c40*/  UMOV UR4, 0x1 ;  /* 0x0000000100047882 */ /* 0x000fe20000000000 */
[----:B------:R-:W-:Y:S09]  /*2c50*/  BRA.U UP1, `(.L_x_10) ;  /* 0xffffffdd01607547 */ /* 0x000ff2000b83ffff */
[----:B------:R-:W5:Y:S04]  /*2c60*/  LDL.128 R16, [R1] ;  /* 0x0000000001107983 */ /* 0x000f680000100c00 */
[----:B------:R-:W2:Y:S04]  /*2c70*/  LDL.128 R8, [R1+0x20] ;  /* 0x0000200001087983 */ /* 0x000ea80000100c00 */
[----:B------:R-:W3:Y:S01]  /*2c80*/  LDL.128 R12, [R1+0x10] ;  /* 0x00001000010c7983 */ /* 0x000ee20000100c00 */
[----:B------:R-:W-:Y:S01]  /*2c90*/  BSSY.RECONVERGENT B0, `(.L_x_11) ;  /* 0x0000022000007945 */ /* 0x000fe20003800200 */
[----:B-----5:R-:W-:-:S08]  /*2ca0*/  DMUL R2, R18, R18 ;  /* 0x0000001212027228 */ /* 0x020fd00000000000 */
[----:B------:R-:W-:-:S06]  /*2cb0*/  DFMA R2, R16, R16, R2 ;  /* 0x000000101002722b */ /* 0x000fcc0000000002 */
[----:B------:R-:W5:Y:S04]  /*2cc0*/  MUFU.RSQ64H R5, R3 ;  /* 0x0000000300057308 */ /* 0x000f680000001c00 */
[----:B------:R-:W-:Y:S01]  /*2cd0*/  IADD3 R4, PT, PT, R3, -0x3500000, RZ ;  /* 0xfcb0000003047810 */ /* 0x000fe20007ffe0ff */
[----:B------:R-:W-:Y:S01]  /*2ce0*/  HFMA2 R19, -RZ, RZ, 1.9609375, 0 ;  /* 0x3fd80000ff137431 */ /* 0x000fe200000001ff */
[----:B------:R-:W-:-:S04]  /*2cf0*/  MOV R18, 0x0 ;  /* 0x0000000000127802 */ /* 0x000fc80000000f00 */
[----:B-----5:R-:W-:-:S08]  /*2d00*/  DMUL R16, R4, R4 ;  /* 0x0000000404107228 */ /* 0x020fd00000000000 */
[----:B------:R-:W-:-:S08]  /*2d10*/  DFMA R16, R2, -R16, 1 ;  /* 0x3ff000000210742b */ /* 0x000fd00000000810 */
[----:B------:R-:W-:Y:S02]  /*2d20*/  DFMA R18, R16, R18, 0.5 ;  /* 0x3fe000001012742b */ /* 0x000fe40000000012 */
[----:B------:R-:W-:-:S08]  /*2d30*/  DMUL R16, R4, R16 ;  /* 0x0000001004107228 */ /* 0x000fd00000000000 */
[----:B------:R-:W-:Y:S01]  /*2d40*/  DFMA R16, R18, R16, R4 ;  /* 0x000000101210722b */ /* 0x000fe20000000004 */
[----:B------:R-:W-:-:S07]  /*2d50*/  ISETP.GE.U32.AND P0, PT, R4, 0x7ca00000, PT ;  /* 0x7ca000000400780c */ /* 0x000fce0003f06070 */
[----:B------:R-:W-:Y:S02]  /*2d60*/  DMUL R18, R2, R16 ;  /* 0x0000001002127228 */ /* 0x000fe40000000000 */
[----:B--2---:R-:W-:Y:S02]  /*2d70*/  DMUL R10, R10, R10 ;  /* 0x0000000a0a0a7228 */ /* 0x004fe40000000000 */
[----:B---3--:R-:W-:Y:S01]  /*2d80*/  DMUL R14, R14, R14 ;  /* 0x0000000e0e0e7228 */ /* 0x008fe20000000000 */
[----:B------:R-:W-:-:S03]  /*2d90*/  IADD3 R23, PT, PT, R17, -0x100000, RZ ;  /* 0xfff0000011177810 */ /* 0x000fc60007ffe0ff */
[----:B------:R-:W-:Y:S01]  /*2da0*/  DFMA R20, R18, -R18, R2 ;  /* 0x800000121214722b */ /* 0x000fe20000000002 */
[----:B------:R-:W-:Y:S01]  /*2db0*/  MOV R22, R16 ;  /* 0x0000001000167202 */ /* 0x000fe20000000f00 */
[----:B------:R-:W-:Y:S02]  /*2dc0*/  DFMA R8, R8, R8, R10 ;  /* 0x000000080808722b */ /* 0x000fe4000000000a */
[----:B------:R-:W-:-:S04]  /*2dd0*/  DFMA R12, R12, R12, R14 ;  /* 0x0000000c0c0c722b */ /* 0x000fc8000000000e */
[----:B------:R-:W-:Y:S01]  /*2de0*/  DFMA R10, R20, R22, R18 ;  /* 0x00000016140a722b */ /* 0x000fe20000000012 */
[----:B------:R-:W-:Y:S10]  /*2df0*/  @!P0 BRA `(.L_x_12) ;  /* 0x00000000002c8947 */ /* 0x000ff40003800000 */
[----:B------:R-:W-:Y:S02]  /*2e00*/  MOV R10, R20 ;  /* 0x00000014000a7202 */ /* 0x000fe40000000f00 */
[----:B------:R-:W-:Y:S02]  /*2e10*/  MOV R11, R21 ;  /* 0x00000015000b7202 */ /* 0x000fe40000000f00 */
[----:B------:R-:W-:Y:S02]  /*2e20*/  MOV R22, R16 ;  /* 0x0000001000167202 */ /* 0x000fe40000000f00 */
[----:B------:R-:W-:Y:S02]  /*2e30*/  MOV R14, R2 ;  /* 0x00000002000e7202 */ /* 0x000fe40000000f00 */
[----:B------:R-:W-:Y:S02]  /*2e40*/  MOV R15, R3 ;  /* 0x00000003000f7202 */ /* 0x000fe40000000f00 */
[----:B------:R-:W-:-:S02]  /*2e50*/  MOV R0, R4 ;  /* 0x0000000400007202 */ /* 0x000fc40000000f00 */
[----:B------:R-:W-:Y:S02]  /*2e60*/  MOV R21, R23 ;  /* 0x0000001700157202 */ /* 0x000fe40000000f00 */
[----:B------:R-:W-:-:S07]  /*2e70*/  MOV R20, 0x2e90 ;  /* 0x00002e9000147802 */ /* 0x000fce0000000f00 */
[----:B01--4-:R-:W-:Y:S05]  /*2e80*/  CALL.REL.NOINC `($__internal_0_$__cuda_sm20_dsqrt_rn_f64_mediumpath_v1) ;  /* 0x00000004005c7944 */ /* 0x013fea0003c00000 */
[----:B------:R-:W-:Y:S02]  /*2e90*/  MOV R10, R0 ;  /* 0x00000000000a7202 */ /* 0x000fe40000000f00 */
[----:B------:R-:W-:-:S07]  /*2ea0*/  MOV R11, R15 ;  /* 0x0000000f000b7202 */ /* 0x000fce0000000f00 */
.L_x_12:
[----:B------:R-:W-:Y:S05]  /*2eb0*/  BSYNC.RECONVERGENT B0 ;  /* 0x0000000000007941 */ /* 0x000fea0003800200 */
.L_x_11:
[----:B------:R-:W2:Y:S01]  /*2ec0*/  MUFU.RSQ64H R5, R13 ;  /* 0x0000000d00057308 */ /* 0x000ea20000001c00 */
[----:B------:R-:W-:Y:S01]  /*2ed0*/  IADD3 R4, PT, PT, R13, -0x3500000, RZ ;  /* 0xfcb000000d047810 */ /* 0x000fe20007ffe0ff */
[----:B------:R-:W-:Y:S01]  /*2ee0*/  HFMA2 R15, -RZ, RZ, 1.9609375, 0 ;  /* 0x3fd80000ff0f7431 */ /* 0x000fe200000001ff */
[----:B------:R-:W-:Y:S01]  /*2ef0*/  MOV R14, 0x0 ;  /* 0x00000000000e7802 */ /* 0x000fe20000000f00 */
[----:B------:R-:W-:Y:S01]  /*2f00*/  BSSY.RECONVERGENT B0, `(.L_x_13) ;  /* 0x000001a000007945 */ /* 0x000fe20003800200 */
[----:B------:R-:W-:Y:S02]  /*2f10*/  ISETP.GE.U32.AND P0, PT, R4, 0x7ca00000, PT ;  /* 0x7ca000000400780c */ /* 0x000fe40003f06070 */
[----:B--2---:R-:W-:-:S08]  /*2f20*/  DMUL R2, R4, R4 ;  /* 0x0000000404027228 */ /* 0x004fd00000000000 */
[----:B------:R-:W-:-:S08]  /*2f30*/  DFMA R2, R12, -R2, 1 ;  /* 0x3ff000000c02742b */ /* 0x000fd00000000802 */
[----:B------:R-:W-:Y:S02]  /*2f40*/  DFMA R14, R2, R14, 0.5 ;  /* 0x3fe00000020e742b */ /* 0x000fe4000000000e */
[----:B------:R-:W-:-:S08]  /*2f50*/  DMUL R2, R4, R2 ;  /* 0x0000000204027228 */ /* 0x000fd00000000000 */
[----:B------:R-:W-:Y:S02]  /*2f60*/  DFMA R14, R14, R2, R4 ;  /* 0x000000020e0e722b */ /* 0x000fe40000000004 */
[----:B------:R-:W-:-:S06]  /*2f70*/  DMUL R2, R10, 0.125 ;  /* 0x3fc000000a027828 */ /* 0x000fcc0000000000 */
[----:B------:R-:W-:Y:S02]  /*2f80*/  DMUL R16, R12, R14 ;  /* 0x0000000e0c107228 */ /* 0x000fe40000000000 */
[----:B------:R-:W-:Y:S02]  /*2f90*/  IADD3 R21, PT, PT, R15, -0x100000, RZ ;  /* 0xfff000000f157810 */ /* 0x000fe40007ffe0ff */
[----:B------:R-:W-:-:S04]  /*2fa0*/  MOV R20, R14 ;  /* 0x0000000e00147202 */ /* 0x000fc80000000f00 */
[----:B------:R-:W-:-:S08]  /*2fb0*/  DFMA R18, R16, -R16, R12 ;  /* 0x800000101012722b */ /* 0x000fd0000000000c */
        /* <DEDUP_REMOVED lines=9> */
[----:B------:R-:W-:Y:S02]  /*3050*/  MOV R0, R4 ;  /* 0x0000000400007202 */ /* 0x000fe40000000f00 */
[----:B------:R-:W-:-:S07]  /*3060*/  MOV R20, 0x3080 ;  /* 0x0000308000147802 */ /* 0x000fce0000000f00 */
[----:B01--4-:R-:W-:Y:S05]  /*3070*/  CALL.REL.NOINC `($__internal_0_$__cuda_sm20_dsqrt_rn_f64_mediumpath_v1) ;  /* 0x0000000000e07944 */ /* 0x013fea0003c00000 */
[----:B------:R-:W-:Y:S02]  /*3080*/  MOV R10, R0 ;  /* 0x00000000000a7202 */ /* 0x000fe40000000f00 */
[----:B------:R-:W-:-:S07]  /*3090*/  MOV R11, R15 ;  /* 0x0000000f000b7202 */ /* 0x000fce0000000f00 */
.L_x_14:
[----:B------:R-:W-:Y:S05]  /*30a0*/  BSYNC.RECONVERGENT B0 ;  /* 0x0000000000007941 */ /* 0x000fea0003800200 */
.L_x_13:
        /* <DEDUP_REMOVED lines=30> */
.L_x_16:
[----:B------:R-:W-:Y:S05]  /*3290*/  BSYNC.RECONVERGENT B0 ;  /* 0x0000000000007941 */ /* 0x000fea0003800200 */
.L_x_15:
[----:B------:R-:W2:Y:S01]  /*32a0*/  LDC R9, c[0x0][0x398] ;  /* 0x0000e600ff097b82 */ /* 0x000ea20000000800 */
[----:B------:R-:W3:Y:S01]  /*32b0*/  LDCU.64 UR4, c[0x0][0x388] ;  /* 0x00007100ff0477ac */ /* 0x000ee20008000a00 */
[----:B------:R-:W-:Y:S01]  /*32c0*/  DMUL R10, R10, 0.125 ;  /* 0x3fc000000a0a7828 */ /* 0x000fe20000000000 */
[----:B------:R-:W5:Y:S01]  /*32d0*/  F2I.U32.F64.TRUNC R0, R2 ;  /* 0x0000000200007311 */ /* 0x000f62000030d000 */
[----:B------:R-:W-:Y:S02]  /*32e0*/  DSETP.GT.AND P0, PT, R2, 255, PT ;  /* 0x406fe0000200742a */ /* 0x000fe40003f04000 */
[----:B------:R-:W-:-:S04]  /*32f0*/  DSETP.GT.AND P1, PT, R4, 255, PT ;  /* 0x406fe0000400742a */ /* 0x000fc80003f24000 */
[----:B------:R-:W-:Y:S01]  /*3300*/  DSETP.GT.AND P2, PT, R10, 255, PT ;  /* 0x406fe0000a00742a */ /* 0x000fe20003f44000 */
[----:B------:R-:W0:Y:S01]  /*3310*/  F2I.U32.F64.TRUNC R8, R4 ;  /* 0x0000000400087311 */ /* 0x000e22000030d000 */
[----:B-----5:R-:W-:-:S07]  /*3320*/  SEL R3, R0, 0xffff, !P0 ;  /* 0x0000ffff00037807 */ /* 0x020fce0004000000 */
[----:B------:R-:W5:Y:S01]  /*3330*/  F2I.U32.F64.TRUNC R12, R10 ;  /* 0x0000000a000c7311 */ /* 0x000f62000030d000 */
[----:B---3--:R-:W-:Y:S02]  /*3340*/  IADD3 R40, P4, PT, R40, UR4, RZ ;  /* 0x0000000428287c10 */ /* 0x008fe4000ff9e0ff */
[----:B--2---:R-:W-:Y:S02]  /*3350*/  ISETP.NE.AND P3, PT, R9, 0x4, PT ;  /* 0x000000040900780c */ /* 0x004fe40003f65270 */
[----:B------:R-:W-:Y:S02]  /*3360*/  IADD3.X R41, PT, PT, R44, UR5, RZ, P4, !PT ;  /* 0x000000052c297c10 */ /* 0x000fe4000a7fe4ff */
[----:B0-----:R-:W-:-:S03]  /*3370*/  SEL R9, R8, 0xffff, !P1 ;  /* 0x0000ffff08097807 */ /* 0x001fc60004800000 */
[----:B------:R0:W-:Y:S01]  /*3380*/  STG.E.U8 desc[UR6][R40.64+0x2], R3 ;  /* 0x0000020328007986 */ /* 0x0001e2000c101106 */
[----:B-----5:R-:W-:-:S03]  /*3390*/  SEL R5, R12, 0xffff, !P2 ;  /* 0x0000ffff0c057807 */ /* 0x020fc60005000000 */
[----:B------:R0:W-:Y:S04]  /*33a0*/  STG.E.U8 desc[UR6][R40.64+0x1], R9 ;  /* 0x0000010928007986 */ /* 0x0001e8000c101106 */
[----:B------:R0:W-:Y:S01]  /*33b0*/  STG.E.U8 desc[UR6][R40.64], R5 ;  /* 0x0000000528007986 */ /* 0x0001e2000c101106 */
[----:B------:R-:W-:Y:S05]  /*33c0*/  @P3 EXIT ;  /* 0x000000000000394d */ /* 0x000fea0003800000 */
[----:B------:R-:W2:Y:S04]  /*33d0*/  LDG.E.U8.CONSTANT R7, desc[UR6][R6.64+0x3] ;  /* 0x0000030606077981 */ /* 0x000ea8000c1e9100 */
[----:B--2---:R-:W-:Y:S01]  /*33e0*/  STG.E.U8 desc[UR6][R40.64+0x3], R7 ;  /* 0x0000030728007986 */ /* 0x004fe2000c101106 */
[----:B------:R-:W-:Y:S05]  /*33f0*/  EXIT ;  /* 0x000000000000794d */ /* 0x000fea0003800000 */
        .weak           $__internal_0_$__cuda_sm20_dsqrt_rn_f64_mediumpath_v1
        .type           $__internal_0_$__cuda_sm20_dsqrt_rn_f64_mediumpath_v1,@function
        .size           $__internal_0_$__cuda_sm20_dsqrt_rn_f64_mediumpath_v1,(.L_x_22 - $__internal_0_$__cuda_sm20_dsqrt_rn_f64_mediumpath_v1)
$__internal_0_$__cuda_sm20_dsqrt_rn_f64_mediumpath_v1:
[----:B------:R-:W-:Y:S01]  /*3400*/  ISETP.GE.U32.AND P0, PT, R0, -0x3400000, PT ;  /* 0xfcc000000000780c */ /* 0x000fe20003f06070 */
[----:B------:R-:W-:Y:S01]  /*3410*/  BSSY.RECONVERGENT B1, `(.L_x_17) ;  /* 0x0000025000017945 */ /* 0x000fe20003800200 */
[----:B------:R-:W-:Y:S02]  /*3420*/  MOV R16, R22 ;  /* 0x0000001600107202 */ /* 0x000fe40000000f00 */
[----:B------:R-:W-:-:S09]  /*3430*/  MOV R17, R21 ;  /* 0x0000001500117202 */ /* 0x000fd20000000f00 */
[----:B------:R-:W-:Y:S05]  /*3440*/  @!P0 BRA `(.L_x_18) ;  /* 0x0000000000208947 */ /* 0x000fea0003800000 */
[----:B------:R-:W-:-:S10]  /*3450*/  DFMA.RM R10, R10, R16, R18 ;  /* 0x000000100a0a722b */ /* 0x000fd40000004012 */
[----:B------:R-:W-:-:S04]  /*3460*/  IADD3 R16, P0, PT, R10, 0x1, RZ ;  /* 0x000000010a107810 */ /* 0x000fc80007f1e0ff */
[----:B------:R-:W-:-:S06]  /*3470*/  IADD3.X R17, PT, PT, RZ, R11, RZ, P0, !PT ;  /* 0x0000000bff117210 */ /* 0x000fcc00007fe4ff */
[----:B------:R-:W-:-:S08]  /*3480*/  DFMA.RP R14, -R10, R16, R14 ;  /* 0x000000100a0e722b */ /* 0x000fd0000000810e */
[----:B------:R-:W-:-:S06]  /*3490*/  DSETP.GT.AND P0, PT, R14, RZ, PT ;  /* 0x000000ff0e00722a */ /* 0x000fcc0003f04000 */
[----:B------:R-:W-:Y:S02]  /*34a0*/  FSEL R10, R16, R10, P0 ;  /* 0x0000000a100a7208 */ /* 0x000fe40000000000 */
[----:B------:R-:W-:Y:S01]  /*34b0*/  FSEL R11, R17, R11, P0 ;  /* 0x0000000b110b7208 */ /* 0x000fe20000000000 */
[----:B------:R-:W-:Y:S06]  /*34c0*/  BRA `(.L_x_19) ;  /* 0x0000000000647947 */ /* 0x000fec0003800000 */
.L_x_18:
[----:B------:R-:W-:-:S14]  /*34d0*/  DSETP.NE.AND P0, PT, R14, RZ, PT ;  /* 0x000000ff0e00722a */ /* 0x000fdc0003f05000 */
[----:B------:R-:W-:Y:S05]  /*34e0*/  @!P0 BRA `(.L_x_20) ;  /* 0x0000000000588947 */ /* 0x000fea0003800000 */
[----:B------:R-:W-:-:S13]  /*34f0*/  ISETP.GE.AND P0, PT, R15, RZ, PT ;  /* 0x000000ff0f00720c */ /* 0x000fda0003f06270 */
[----:B------:R-:W-:Y:S02]  /*3500*/  @!P0 MOV R10, 0x0 ;  /* 0x00000000000a8802 */ /* 0x000fe40000000f00 */
[----:B------:R-:W-:Y:S01]  /*3510*/  @!P0 MOV R11, 0xfff80000 ;  /* 0xfff80000000b8802 */ /* 0x000fe20000000f00 */
[----:B------:R-:W-:Y:S06]  /*3520*/  @!P0 BRA `(.L_x_19) ;  /* 0x00000000004c8947 */ /* 0x000fec0003800000 */
[----:B------:R-:W-:-:S13]  /*3530*/  ISETP.GT.AND P0, PT, R15, 0x7fefffff, PT ;  /* 0x7fefffff0f00780c */ /* 0x000fda0003f04270 */
[----:B------:R-:W-:Y:S05]  /*3540*/  @P0 BRA `(.L_x_20) ;  /* 0x0000000000400947 */ /* 0x000fea0003800000 */
[----:B------:R-:W-:Y:S01]  /*3550*/  DMUL R10, R14, 8.11296384146066816958e+31 ;  /* 0x469000000e0a7828 */ /* 0x000fe20000000000 */
[----:B------:R-:W-:Y:S01]  /*3560*/  HFMA2 R19, -RZ, RZ, 1.9609375, 0 ;  /* 0x3fd80000ff137431 */ /* 0x000fe200000001ff */
[----:B------:R-:W-:Y:S02]  /*3570*/  MOV R14, RZ ;  /* 0x000000ff000e7202 */ /* 0x000fe40000000f00 */
[----:B------:R-:W-:Y:S02]  /*3580*/  MOV R18, 0x0 ;  /* 0x0000000000127802 */ /* 0x000fe40000000f00 */
[----:B------:R-:W0:Y:S02]  /*3590*/  MUFU.RSQ64H R15, R11 ;  /* 0x0000000b000f7308 */ /* 0x000e240000001c00 */
[----:B0-----:R-:W-:-:S08]  /*35a0*/  DMUL R16, R14, R14 ;  /* 0x0000000e0e107228 */ /* 0x001fd00000000000 */
[----:B------:R-:W-:-:S08]  /*35b0*/  DFMA R16, R10, -R16, 1 ;  /* 0x3ff000000a10742b */ /* 0x000fd00000000810 */
[----:B------:R-:W-:Y:S02]  /*35c0*/  DFMA R18, R16, R18, 0.5 ;  /* 0x3fe000001012742b */ /* 0x000fe40000000012 */
[----:B------:R-:W-:-:S08]  /*35d0*/  DMUL R16, R14, R16 ;  /* 0x000000100e107228 */ /* 0x000fd00000000000 */
[----:B------:R-:W-:-:S08]  /*35e0*/  DFMA R16, R18, R16, R14 ;  /* 0x000000101210722b */ /* 0x000fd0000000000e */
[----:B------:R-:W-:Y:S02]  /*35f0*/  DMUL R14, R10, R16 ;  /* 0x000000100a0e7228 */ /* 0x000fe40000000000 */
[----:B------:R-:W-:-:S06]  /*3600*/  IADD3 R17, PT, PT, R17, -0x100000, RZ ;  /* 0xfff0000011117810 */ /* 0x000fcc0007ffe0ff */
[----:B------:R-:W-:-:S08]  /*3610*/  DFMA R18, R14, -R14, R10 ;  /* 0x8000000e0e12722b */ /* 0x000fd0000000000a */
[----:B------:R-:W-:-:S10]  /*3620*/  DFMA R10, R16, R18, R14 ;  /* 0x00000012100a722b */ /* 0x000fd4000000000e */
[----:B------:R-:W-:Y:S01]  /*3630*/  IADD3 R11, PT, PT, R11, -0x3500000, RZ ;  /* 0xfcb000000b0b7810 */ /* 0x000fe20007ffe0ff */
[----:B------:R-:W-:Y:S06]  /*3640*/  BRA `(.L_x_19) ;  /* 0x0000000000047947 */ /* 0x000fec0003800000 */
.L_x_20:
[----:B------:R-:W-:-:S11]  /*3650*/  DADD R10, R14, R14 ;  /* 0x000000000e0a7229 */ /* 0x000fd6000000000e */
.L_x_19:
[----:B------:R-:W-:Y:S05]  /*3660*/  BSYNC.RECONVERGENT B1 ;  /* 0x0000000000017941 */ /* 0x000fea0003800200 */
.L_x_17:
[----:B------:R-:W-:Y:S01]  /*3670*/  MOV R15, R11 ;  /* 0x0000000b000f7202 */ /* 0x000fe20000000f00 */
[----:B------:R-:W-:Y:S01]  /*3680*/  HFMA2 R11, -RZ, RZ, 0, 0 ;  /* 0x00000000ff0b7431 */ /* 0x000fe200000001ff */
[----:B------:R-:W-:Y:S02]  /*3690*/  MOV R0, R10 ;  /* 0x0000000a00007202 */ /* 0x000fe40000000f00 */
[----:B------:R-:W-:-:S04]  /*36a0*/  MOV R10, R20 ;  /* 0x00000014000a7202 */ /* 0x000fc80000000f00 */
[----:B------:R-:W-:Y:S05]  /*36b0*/  RET.REL.NODEC R10 `(_Z12sobel_kernelPKhPhjjj) ;  /* 0xffffffc80a507950 */ /* 0x000fea0003c3ffff */
.L_x_21:
[----:B------:R-:W-:-:S00]  /*36c0*/  BRA `(.L_x_21) ;  /* 0xfffffffc00fc7947 */ /* 0x000fc0000383ffff */
[----:B------:R-:W-:-:S00]  /*36d0*/  NOP ;  /* 0x0000000000007918 */ /* 0x000fc00000000000 */
        /* <DEDUP_REMOVED lines=10> */
.L_x_22:


//--------------------- .nv.shared.reserved.0     --------------------------
	.section	.nv.shared.reserved.0,"aw",@nobits
	.weak		__nv_reservedSMEM_offset_0_alias
	.size		__nv_reservedSMEM_offset_0_alias, 0, 64
	.other		__nv_reservedSMEM_offset_0_alias,@"STO_CUDA_RESERVED_SHARED STV_DEFAULT"
__nv_reservedSMEM_offset_0_alias:
	.zero		0
	.zero		64


//--------------------- .nv.constant0._Z12sobel_kernelPKhPhjjj --------------------------
	.section	.nv.constant0._Z12sobel_kernelPKhPhjjj,"a",@progbits
	.sectionflags	@""
	.align	4
.nv.constant0._Z12sobel_kernelPKhPhjjj:
	.zero		924


//--------------------- SYMBOLS --------------------------

	.type		.nv.reservedSmem.offset0,@object
	.size		.nv.reservedSmem.offset0,0x4
